	.target	sm_90a

	.elftype	@"ET_EXEC"


//--------------------- .note.nv.tkinfo           --------------------------
	.section	.note.nv.tkinfo,"",@"SHT_NOTE"
	.sectionflags	@"SHF_NOTE_NV_TKINFO"
	.tkinfo
        /*0018*/ 	.word	0x00000002
        /*0030*/ 	.string	""
        /*0030*/ 	.string	"ptxas"
        /*0030*/ 	.string	"Cuda compilation tools, release 13.0, V13.0.88"
        /*0030*/ 	.string	"Build cuda_13.0.r13.0/compiler.36424714_0"
        /*0030*/ 	.string	"-arch sm_90a -m 64 "



//--------------------- .note.nv.cuinfo           --------------------------
	.section	.note.nv.cuinfo,"",@"SHT_NOTE"
	.sectionflags	@"SHF_NOTE_NV_CUINFO"
        /*0018*/ 	.short	0x0002
        /*001a*/ 	.short	0x005a
        /*001c*/ 	.short	0x0082
	.zero		2


//--------------------- .nv.info                  --------------------------
	.section	.nv.info,"",@"SHT_CUDA_INFO"
	.align	4


	//----- nvinfo : EIATTR_REGCOUNT
	.align		4
        /*0000*/ 	.byte	0x04, 0x2f
        /*0002*/ 	.short	(.L_15 - .L_14)
	.align		4
.L_14:
        /*0004*/ 	.word	index@(_ZN7cutlass13device_kernelINS_4gemm6kernel13GemmUniversalIN4cute5tupleIJiiiiEEENS1_10collective13CollectiveMmaINS1_34MainloopSm90TmaGmmaWarpSpecializedILi18ENS5_IJNS4_1CILi1EEESB_SB_EEENS1_35KernelTmaWarpSpecializedCooperativeEEENS5_IJNSA_ILi128EEENSA_ILi256EEENSA_ILi32EEEEEEaNS5_IJlSB_lEEEaSJ_NS4_8TiledMMAINS4_8MMA_AtomIJNS4_4SM904GMMA27MMA_64x256x32_S32S8S8_SS_TNEEEENS4_6LayoutINS5_IJNSA_ILi2EEESB_SB_EEENS5_IJSB_NSA_ILi0EEEST_EEEEENS5_IJNS4_10UnderscoreESW_SW_EEEEENS4_13SM90_TMA_LOADENS4_14ComposedLayoutINS4_7SwizzleILi1ELi4ELi3EEENS4_18smem_ptr_flag_bitsILi8EEENSQ_INS5_IJNSA_ILi8EEESH_EEENS5_IJSH_SB_EEEEEEEvNS4_8identityESZ_S19_vS1A_EENS_8epilogue10collective6detail29Sm90TmaWarpSpecializedAdapterINS1D_15DefaultEpilogueIaSJ_SJ_NS1C_6thread17LinearCombinationIaLi1EiiLNS1H_9ScaleType4KindE0ELNS_15FloatRoundStyleE2EaEENS1_15EpilogueDefaultEEEEEvvEEEEvNT_6ParamsE)
        /*0008*/ 	.word	0x000000a8


	//----- nvinfo : EIATTR_FRAME_SIZE
	.align		4
.L_15:
        /*000c*/ 	.byte	0x04, 0x11
        /*000e*/ 	.short	(.L_17 - .L_16)
	.align		4
.L_16:
        /*0010*/ 	.word	index@(_ZN7cutlass13device_kernelINS_4gemm6kernel13GemmUniversalIN4cute5tupleIJiiiiEEENS1_10collective13CollectiveMmaINS1_34MainloopSm90TmaGmmaWarpSpecializedILi18ENS5_IJNS4_1CILi1EEESB_SB_EEENS1_35KernelTmaWarpSpecializedCooperativeEEENS5_IJNSA_ILi128EEENSA_ILi256EEENSA_ILi32EEEEEEaNS5_IJlSB_lEEEaSJ_NS4_8TiledMMAINS4_8MMA_AtomIJNS4_4SM904GMMA27MMA_64x256x32_S32S8S8_SS_TNEEEENS4_6LayoutINS5_IJNSA_ILi2EEESB_SB_EEENS5_IJSB_NSA_ILi0EEEST_EEEEENS5_IJNS4_10UnderscoreESW_SW_EEEEENS4_13SM90_TMA_LOADENS4_14ComposedLayoutINS4_7SwizzleILi1ELi4ELi3EEENS4_18smem_ptr_flag_bitsILi8EEENSQ_INS5_IJNSA_ILi8EEESH_EEENS5_IJSH_SB_EEEEEEEvNS4_8identityESZ_S19_vS1A_EENS_8epilogue10collective6detail29Sm90TmaWarpSpecializedAdapterINS1D_15DefaultEpilogueIaSJ_SJ_NS1C_6thread17LinearCombinationIaLi1EiiLNS1H_9ScaleType4KindE0ELNS_15FloatRoundStyleE2EaEENS1_15EpilogueDefaultEEEEEvvEEEEvNT_6ParamsE)
        /*0014*/ 	.word	0x00000000


	//----- nvinfo : EIATTR_MIN_STACK_SIZE
	.align		4
.L_17:
        /*0018*/ 	.byte	0x04, 0x12
        /*001a*/ 	.short	(.L_19 - .L_18)
	.align		4
.L_18:
        /*001c*/ 	.word	index@(_ZN7cutlass13device_kernelINS_4gemm6kernel13GemmUniversalIN4cute5tupleIJiiiiEEENS1_10collective13CollectiveMmaINS1_34MainloopSm90TmaGmmaWarpSpecializedILi18ENS5_IJNS4_1CILi1EEESB_SB_EEENS1_35KernelTmaWarpSpecializedCooperativeEEENS5_IJNSA_ILi128EEENSA_ILi256EEENSA_ILi32EEEEEEaNS5_IJlSB_lEEEaSJ_NS4_8TiledMMAINS4_8MMA_AtomIJNS4_4SM904GMMA27MMA_64x256x32_S32S8S8_SS_TNEEEENS4_6LayoutINS5_IJNSA_ILi2EEESB_SB_EEENS5_IJSB_NSA_ILi0EEEST_EEEEENS5_IJNS4_10UnderscoreESW_SW_EEEEENS4_13SM90_TMA_LOADENS4_14ComposedLayoutINS4_7SwizzleILi1ELi4ELi3EEENS4_18smem_ptr_flag_bitsILi8EEENSQ_INS5_IJNSA_ILi8EEESH_EEENS5_IJSH_SB_EEEEEEEvNS4_8identityESZ_S19_vS1A_EENS_8epilogue10collective6detail29Sm90TmaWarpSpecializedAdapterINS1D_15DefaultEpilogueIaSJ_SJ_NS1C_6thread17LinearCombinationIaLi1EiiLNS1H_9ScaleType4KindE0ELNS_15FloatRoundStyleE2EaEENS1_15EpilogueDefaultEEEEEvvEEEEvNT_6ParamsE)
        /*0020*/ 	.word	0x00000000
.L_19:


//--------------------- .nv.compat                --------------------------
	.section	.nv.compat,"",@"SHT_CUDA_COMPAT_INFO"
	.align	4
        /*0000*/ 	.byte	0x02, 0x09, 0x01, 0x00, 0x02, 0x02, 0x04, 0x00, 0x02, 0x05, 0x05, 0x00, 0x03, 0x07, 0x01, 0x01
        /*0010*/ 	.byte	0x02, 0x03, 0x01, 0x00, 0x02, 0x06, 0x01, 0x00, 0x04, 0x0b, 0x08, 0x00, 0x00, 0x00, 0x00, 0x00
        /*0020*/ 	.byte	0x00, 0x00, 0x00, 0x00


//--------------------- .nv.info._ZN7cutlass13device_kernelINS_4gemm6kernel13GemmUniversalIN4cute5tupleIJiiiiEEENS1_10collective13CollectiveMmaINS1_34MainloopSm90TmaGmmaWarpSpecializedILi18ENS5_IJNS4_1CILi1EEESB_SB_EEENS1_35KernelTmaWarpSpecializedCooperativeEEENS5_IJNSA_ILi128EEENSA_ILi256EEENSA_ILi32EEEEEEaNS5_IJlSB_lEEEaSJ_NS4_8TiledMMAINS4_8MMA_AtomIJNS4_4SM904GMMA27MMA_64x256x32_S32S8S8_SS_TNEEEENS4_6LayoutINS5_IJNSA_ILi2EEESB_SB_EEENS5_IJSB_NSA_ILi0EEEST_EEEEENS5_IJNS4_10UnderscoreESW_SW_EEEEENS4_13SM90_TMA_LOADENS4_14ComposedLayoutINS4_7SwizzleILi1ELi4ELi3EEENS4_18smem_ptr_flag_bitsILi8EEENSQ_INS5_IJNSA_ILi8EEESH_EEENS5_IJSH_SB_EEEEEEEvNS4_8identityESZ_S19_vS1A_EENS_8epilogue10collective6detail29Sm90TmaWarpSpecializedAdapterINS1D_15DefaultEpilogueIaSJ_SJ_NS1C_6thread17LinearCombinationIaLi1EiiLNS1H_9ScaleType4KindE0ELNS_15FloatRoundStyleE2EaEENS1_15EpilogueDefaultEEEEEvvEEEEvNT_6ParamsE --------------------------
	.section	.nv.info._ZN7cutlass13device_kernelINS_4gemm6kernel13GemmUniversalIN4cute5tupleIJiiiiEEENS1_10collective13CollectiveMmaINS1_34MainloopSm90TmaGmmaWarpSpecializedILi18ENS5_IJNS4_1CILi1EEESB_SB_EEENS1_35KernelTmaWarpSpecializedCooperativeEEENS5_IJNSA_ILi128EEENSA_ILi256EEENSA_ILi32EEEEEEaNS5_IJlSB_lEEEaSJ_NS4_8TiledMMAINS4_8MMA_AtomIJNS4_4SM904GMMA27MMA_64x256x32_S32S8S8_SS_TNEEEENS4_6LayoutINS5_IJNSA_ILi2EEESB_SB_EEENS5_IJSB_NSA_ILi0EEEST_EEEEENS5_IJNS4_10UnderscoreESW_SW_EEEEENS4_13SM90_TMA_LOADENS4_14ComposedLayoutINS4_7SwizzleILi1ELi4ELi3EEENS4_18smem_ptr_flag_bitsILi8EEENSQ_INS5_IJNSA_ILi8EEESH_EEENS5_IJSH_SB_EEEEEEEvNS4_8identityESZ_S19_vS1A_EENS_8epilogue10collective6detail29Sm90TmaWarpSpecializedAdapterINS1D_15DefaultEpilogueIaSJ_SJ_NS1C_6thread17LinearCombinationIaLi1EiiLNS1H_9ScaleType4KindE0ELNS_15FloatRoundStyleE2EaEENS1_15EpilogueDefaultEEEEEvvEEEEvNT_6ParamsE,"",@"SHT_CUDA_INFO"
	.sectionflags	@""
	.align	4


	//----- nvinfo : EIATTR_CUDA_API_VERSION
	.align		4
        /*0000*/ 	.byte	0x04, 0x37
        /*0002*/ 	.short	(.L_21 - .L_20)
.L_20:
        /*0004*/ 	.word	0x00000082


	//----- nvinfo : EIATTR_KPARAM_INFO
	.align		4
.L_21:
        /*0008*/ 	.byte	0x04, 0x17
        /*000a*/ 	.short	(.L_23 - .L_22)
.L_22:
        /*000c*/ 	.word	0x00000000
        /*0010*/ 	.short	0x0000
        /*0012*/ 	.short	0x0070
        /*0014*/ 	.byte	0x00, 0xf0, 0x01, 0x10


	//----- nvinfo : EIATTR_SPARSE_MMA_MASK
	.align		4
.L_23:
        /*0018*/ 	.byte	0x03, 0x50
        /*001a*/ 	.short	0x0000


	//----- nvinfo : EIATTR_MAXREG_COUNT
	.align		4
        /*001c*/ 	.byte	0x03, 0x1b
        /*001e*/ 	.short	0x00a8


	//----- nvinfo : EIATTR_NUM_BARRIERS
	.align		4
        /*0020*/ 	.byte	0x02, 0x4c
        /*0022*/ 	.byte	0x01
	.zero		1


	//----- nvinfo : EIATTR_EXTERNS
	.align		4
        /*0024*/ 	.byte	0x04, 0x0f
        /*0026*/ 	.short	(.L_25 - .L_24)


	//   ....[0]....
	.align		4
.L_24:
        /*0028*/ 	.word	index@(__assertfail)


	//----- nvinfo : EIATTR_MERCURY_ISA_VERSION
	.align		4
.L_25:
        /*002c*/ 	.byte	0x03, 0x5f
        /*002e*/ 	.short	0x0101


	//----- nvinfo : EIATTR_INT_WARP_WIDE_INSTR_OFFSETS
	.align		4
        /*0030*/ 	.byte	0x04, 0x31
        /*0032*/ 	.short	(.L_27 - .L_26)


	//   ....[0]....
.L_26:
        /*0034*/ 	.word	0x000005a0


	//   ....[1]....
        /*0038*/ 	.word	0x000005d0


	//   ....[2]....
        /*003c*/ 	.word	0x000006b0


	//----- nvinfo : EIATTR_COOP_GROUP_MASK_REGIDS
	.align		4
.L_27:
        /*0040*/ 	.byte	0x04, 0x29
        /*0042*/ 	.short	(.L_29 - .L_28)


	//   ....[0]....
.L_28:
        /*0044*/ 	.word	0xffffffff


	//   ....[1]....
        /*0048*/ 	.word	0xffffffff


	//   ....[2]....
        /*004c*/ 	.word	0xffffffff


	//   ....[3]....
        /*0050*/ 	.word	0xffffffff


	//   ....[4]....
        /*0054*/ 	.word	0xffffffff


	//----- nvinfo : EIATTR_COOP_GROUP_INSTR_OFFSETS
	.align		4
.L_29:
        /*0058*/ 	.byte	0x04, 0x28
        /*005a*/ 	.short	(.L_31 - .L_30)


	//   ....[0]....
.L_30:
        /*005c*/ 	.word	0x00000060


	//   ....[1]....
        /*0060*/ 	.word	0x00000070


	//   ....[2]....
        /*0064*/ 	.word	0x00000130


	//   ....[3]....
        /*0068*/ 	.word	0x000004b0


	//   ....[4]....
        /*006c*/ 	.word	0x00001160


	//----- nvinfo : EIATTR_REG_RECONFIG
	.align		4
.L_31:
        /*0070*/ 	.byte	0x01, 0x54
	.zero		2


	//----- nvinfo : EIATTR_SYSCALL_OFFSETS
	.align		4
        /*0074*/ 	.byte	0x04, 0x46
        /*0076*/ 	.short	(.L_33 - .L_32)


	//   ....[0]....
.L_32:
        /*0078*/ 	.word	0x00001320


	//----- nvinfo : EIATTR_MBARRIER_INSTR_OFFSETS
	.align		4
.L_33:
        /*007c*/ 	.byte	0x04, 0x39
        /*007e*/ 	.short	(.L_35 - .L_34)


	//   ....[0]....
.L_34:
        /*0080*/ 	.word	0x00000250
        /*0084*/ 	.word	0x000000ff
        /*0088*/ 	.word	0x00000000
        /*008c*/ 	.short	0x0100
        /*008e*/ 	.byte	0x08
	.zero		1


	//   ....[1]....
        /*0090*/ 	.word	0x00000260
        /*0094*/ 	.word	0x000000ff
        /*0098*/ 	.word	0x00000090
        /*009c*/ 	.short	0x0100
        /*009e*/ 	.byte	0x08
	.zero		1


	//   ....[2]....
        /*00a0*/ 	.word	0x00000270
        /*00a4*/ 	.word	0x000000ff
        /*00a8*/ 	.word	0x00000008
        /*00ac*/ 	.short	0x0100
        /*00ae*/ 	.byte	0x08
	.zero		1


	//   ....[3]....
        /*00b0*/ 	.word	0x00000280
        /*00b4*/ 	.word	0x000000ff
        /*00b8*/ 	.word	0x00000098
        /*00bc*/ 	.short	0x0100
        /*00be*/ 	.byte	0x08
	.zero		1


	//   ....[4]....
        /*00c0*/ 	.word	0x00000290
        /*00c4*/ 	.word	0x000000ff
        /*00c8*/ 	.word	0x00000010
        /*00cc*/ 	.short	0x0100
        /*00ce*/ 	.byte	0x08
	.zero		1


	//   ....[5]....
        /*00d0*/ 	.word	0x000002a0
        /*00d4*/ 	.word	0x000000ff
        /*00d8*/ 	.word	0x000000a0
        /*00dc*/ 	.short	0x0100
        /*00de*/ 	.byte	0x08
	.zero		1


	//   ....[6]....
        /*00e0*/ 	.word	0x000002b0
        /*00e4*/ 	.word	0x000000ff
        /*00e8*/ 	.word	0x00000018
        /*00ec*/ 	.short	0x0100
        /*00ee*/ 	.byte	0x08
	.zero		1


	//   ....[7]....
        /*00f0*/ 	.word	0x000002c0
        /*00f4*/ 	.word	0x000000ff
        /*00f8*/ 	.word	0x000000a8
        /*00fc*/ 	.short	0x0100
        /*00fe*/ 	.byte	0x08
	.zero		1


	//   ....[8]....
        /*0100*/ 	.word	0x000002d0
        /*0104*/ 	.word	0x000000ff
        /*0108*/ 	.word	0x00000020
        /*010c*/ 	.short	0x0100
        /*010e*/ 	.byte	0x08
	.zero		1


	//   ....[9]....
        /*0110*/ 	.word	0x000002e0
        /*0114*/ 	.word	0x000000ff
        /*0118*/ 	.word	0x000000b0
        /*011c*/ 	.short	0x0100
        /*011e*/ 	.byte	0x08
	.zero		1


	//   ....[10]....
        /*0120*/ 	.word	0x000002f0
        /*0124*/ 	.word	0x000000ff
        /*0128*/ 	.word	0x00000028
        /*012c*/ 	.short	0x0100
        /*012e*/ 	.byte	0x08
	.zero		1


	//   ....[11]....
        /*0130*/ 	.word	0x00000300
        /*0134*/ 	.word	0x000000ff
        /*0138*/ 	.word	0x000000b8
        /*013c*/ 	.short	0x0100
        /*013e*/ 	.byte	0x08
	.zero		1


	//   ....[12]....
        /*0140*/ 	.word	0x00000310
        /*0144*/ 	.word	0x000000ff
        /*0148*/ 	.word	0x00000030
        /*014c*/ 	.short	0x0100
        /*014e*/ 	.byte	0x08
	.zero		1


	//   ....[13]....
        /*0150*/ 	.word	0x00000320
        /*0154*/ 	.word	0x000000ff
        /*0158*/ 	.word	0x000000c0
        /*015c*/ 	.short	0x0100
        /*015e*/ 	.byte	0x08
	.zero		1


	//   ....[14]....
        /*0160*/ 	.word	0x00000330
        /*0164*/ 	.word	0x000000ff
        /*0168*/ 	.word	0x00000038
        /*016c*/ 	.short	0x0100
        /*016e*/ 	.byte	0x08
	.zero		1


	//   ....[15]....
        /*0170*/ 	.word	0x00000340
        /*0174*/ 	.word	0x000000ff
        /*0178*/ 	.word	0x000000c8
        /*017c*/ 	.short	0x0100
        /*017e*/ 	.byte	0x08
	.zero		1


	//   ....[16]....
        /*0180*/ 	.word	0x00000350
        /*0184*/ 	.word	0x000000ff
        /*0188*/ 	.word	0x00000040
        /*018c*/ 	.short	0x0100
        /*018e*/ 	.byte	0x08
	.zero		1


	//   ....[17]....
        /*0190*/ 	.word	0x00000360
        /*0194*/ 	.word	0x000000ff
        /*0198*/ 	.word	0x000000d0
        /*019c*/ 	.short	0x0100
        /*019e*/ 	.byte	0x08
	.zero		1


	//   ....[18]....
        /*01a0*/ 	.word	0x00000370
        /*01a4*/ 	.word	0x000000ff
        /*01a8*/ 	.word	0x00000048
        /*01ac*/ 	.short	0x0100
        /*01ae*/ 	.byte	0x08
	.zero		1


	//   ....[19]....
        /*01b0*/ 	.word	0x00000380
        /*01b4*/ 	.word	0x000000ff
        /*01b8*/ 	.word	0x000000d8
        /*01bc*/ 	.short	0x0100
        /*01be*/ 	.byte	0x08
	.zero		1


	//   ....[20]....
        /*01c0*/ 	.word	0x00000390
        /*01c4*/ 	.word	0x000000ff
        /*01c8*/ 	.word	0x00000050
        /*01cc*/ 	.short	0x0100
        /*01ce*/ 	.byte	0x08
	.zero		1


	//   ....[21]....
        /*01d0*/ 	.word	0x000003a0
        /*01d4*/ 	.word	0x000000ff
        /*01d8*/ 	.word	0x000000e0
        /*01dc*/ 	.short	0x0100
        /*01de*/ 	.byte	0x08
	.zero		1


	//   ....[22]....
        /*01e0*/ 	.word	0x000003b0
        /*01e4*/ 	.word	0x000000ff
        /*01e8*/ 	.word	0x00000058
        /*01ec*/ 	.short	0x0100
        /*01ee*/ 	.byte	0x08
	.zero		1


	//   ....[23]....
        /*01f0*/ 	.word	0x000003c0
        /*01f4*/ 	.word	0x000000ff
        /*01f8*/ 	.word	0x000000e8
        /*01fc*/ 	.short	0x0100
        /*01fe*/ 	.byte	0x08
	.zero		1


	//   ....[24]....
        /*0200*/ 	.word	0x000003d0
        /*0204*/ 	.word	0x000000ff
        /*0208*/ 	.word	0x00000060
        /*020c*/ 	.short	0x0100
        /*020e*/ 	.byte	0x08
	.zero		1


	//   ....[25]....
        /*0210*/ 	.word	0x000003e0
        /*0214*/ 	.word	0x000000ff
        /*0218*/ 	.word	0x000000f0
        /*021c*/ 	.short	0x0100
        /*021e*/ 	.byte	0x08
	.zero		1


	//   ....[26]....
        /*0220*/ 	.word	0x000003f0
        /*0224*/ 	.word	0x000000ff
        /*0228*/ 	.word	0x00000068
        /*022c*/ 	.short	0x0100
        /*022e*/ 	.byte	0x08
	.zero		1


	//   ....[27]....
        /*0230*/ 	.word	0x00000400
        /*0234*/ 	.word	0x000000ff
        /*0238*/ 	.word	0x000000f8
        /*023c*/ 	.short	0x0100
        /*023e*/ 	.byte	0x08
	.zero		1


	//   ....[28]....
        /*0240*/ 	.word	0x00000410
        /*0244*/ 	.word	0x000000ff
        /*0248*/ 	.word	0x00000070
        /*024c*/ 	.short	0x0100
        /*024e*/ 	.byte	0x08
	.zero		1


	//   ....[29]....
        /*0250*/ 	.word	0x00000420
        /*0254*/ 	.word	0x000000ff
        /*0258*/ 	.word	0x00000100
        /*025c*/ 	.short	0x0100
        /*025e*/ 	.byte	0x08
	.zero		1


	//   ....[30]....
        /*0260*/ 	.word	0x00000430
        /*0264*/ 	.word	0x000000ff
        /*0268*/ 	.word	0x00000078
        /*026c*/ 	.short	0x0100
        /*026e*/ 	.byte	0x08
	.zero		1


	//   ....[31]....
        /*0270*/ 	.word	0x00000440
        /*0274*/ 	.word	0x000000ff
        /*0278*/ 	.word	0x00000108
        /*027c*/ 	.short	0x0100
        /*027e*/ 	.byte	0x08
	.zero		1


	//   ....[32]....
        /*0280*/ 	.word	0x00000450
        /*0284*/ 	.word	0x000000ff
        /*0288*/ 	.word	0x00000080
        /*028c*/ 	.short	0x0100
        /*028e*/ 	.byte	0x08
	.zero		1


	//   ....[33]....
        /*0290*/ 	.word	0x00000460
        /*0294*/ 	.word	0x000000ff
        /*0298*/ 	.word	0x00000110
        /*029c*/ 	.short	0x0100
        /*029e*/ 	.byte	0x08
	.zero		1


	//   ....[34]....
        /*02a0*/ 	.word	0x00000470
        /*02a4*/ 	.word	0x000000ff
        /*02a8*/ 	.word	0x00000088
        /*02ac*/ 	.short	0x0100
        /*02ae*/ 	.byte	0x08
	.zero		1


	//   ....[35]....
        /*02b0*/ 	.word	0x00000480
        /*02b4*/ 	.word	0x000000ff
        /*02b8*/ 	.word	0x00000118
        /*02bc*/ 	.short	0x0100
        /*02be*/ 	.byte	0x08
	.zero		1


	//   ....[36]....
        /*02c0*/ 	.word	0x00000720
        /*02c4*/ 	.word	0x000000ff
        /*02c8*/ 	.word	0x00000130
        /*02cc*/ 	.short	0x0100
        /*02ce*/ 	.byte	0x06
	.zero		1


	//   ....[37]....
        /*02d0*/ 	.word	0x00000780
        /*02d4*/ 	.word	0x000000ff
        /*02d8*/ 	.word	0x00000138
        /*02dc*/ 	.short	0x0100
        /*02de*/ 	.byte	0x06
	.zero		1


	//   ....[38]....
        /*02e0*/ 	.word	0x000013f0
        /*02e4*/ 	.word	0x00000003
        /*02e8*/ 	.word	0x00000000
        /*02ec*/ 	.short	0x010a
        /*02ee*/ 	.byte	0x3f
	.zero		1


	//   ....[39]....
        /*02f0*/ 	.word	0x00001430
        /*02f4*/ 	.word	0x00000003
        /*02f8*/ 	.word	0x00000000
        /*02fc*/ 	.short	0x010a
        /*02fe*/ 	.byte	0x3f
	.zero		1


	//   ....[40]....
        /*0300*/ 	.word	0x00001690
        /*0304*/ 	.word	0x00000005
        /*0308*/ 	.word	0x00000000
        /*030c*/ 	.short	0x010a
        /*030e*/ 	.byte	0x3f
	.zero		1


	//   ....[41]....
        /*0310*/ 	.word	0x000016d0
        /*0314*/ 	.word	0x00000005
        /*0318*/ 	.word	0x00000000
        /*031c*/ 	.short	0x010a
        /*031e*/ 	.byte	0x3f
	.zero		1


	//   ....[42]....
        /*0320*/ 	.word	0x000017c0
        /*0324*/ 	.word	0x00000004
        /*0328*/ 	.word	0x00000000
        /*032c*/ 	.short	0x0101
        /*032e*/ 	.byte	0x3f
	.zero		1


	//   ....[43]....
        /*0330*/ 	.word	0x000019a0
        /*0334*/ 	.word	0x00000000
        /*0338*/ 	.word	0x00000000
        /*033c*/ 	.short	0x0101
        /*033e*/ 	.byte	0x3f
	.zero		1


	//   ....[44]....
        /*0340*/ 	.word	0x00008f30
        /*0344*/ 	.word	0x0000000e
        /*0348*/ 	.word	0x00000090
        /*034c*/ 	.short	0x010a
        /*034e*/ 	.byte	0x3f
	.zero		1


	//   ....[45]....
        /*0350*/ 	.word	0x000092b0
        /*0354*/ 	.word	0x00000006
        /*0358*/ 	.word	0x00000138
        /*035c*/ 	.short	0x0101
        /*035e*/ 	.byte	0x3f
	.zero		1


	//   ....[46]....
        /*0360*/ 	.word	0x000099e0
        /*0364*/ 	.word	0x00000007
        /*0368*/ 	.word	0x00000000
        /*036c*/ 	.short	0x010a
        /*036e*/ 	.byte	0x3f
	.zero		1


	//   ....[47]....
        /*0370*/ 	.word	0x00009a60
        /*0374*/ 	.word	0x00000009
        /*0378*/ 	.word	0x00000000
        /*037c*/ 	.short	0x010a
        /*037e*/ 	.byte	0x3f
	.zero		1


	//   ....[48]....
        /*0380*/ 	.word	0x00009af0
        /*0384*/ 	.word	0x00000006
        /*0388*/ 	.word	0x00000000
        /*038c*/ 	.short	0x010a
        /*038e*/ 	.byte	0x3f
	.zero		1


	//   ....[49]....
        /*0390*/ 	.word	0x00009b80
        /*0394*/ 	.word	0x00000009
        /*0398*/ 	.word	0x00000000
        /*039c*/ 	.short	0x010a
        /*039e*/ 	.byte	0x3f
	.zero		1


	//   ....[50]....
        /*03a0*/ 	.word	0x00009c10
        /*03a4*/ 	.word	0x00000006
        /*03a8*/ 	.word	0x00000000
        /*03ac*/ 	.short	0x010a
        /*03ae*/ 	.byte	0x3f
	.zero		1


	//   ....[51]....
        /*03b0*/ 	.word	0x00009ca0
        /*03b4*/ 	.word	0x00000009
        /*03b8*/ 	.word	0x00000000
        /*03bc*/ 	.short	0x010a
        /*03be*/ 	.byte	0x3f
	.zero		1


	//   ....[52]....
        /*03c0*/ 	.word	0x00009d30
        /*03c4*/ 	.word	0x00000006
        /*03c8*/ 	.word	0x00000000
        /*03cc*/ 	.short	0x010a
        /*03ce*/ 	.byte	0x3f
	.zero		1


	//   ....[53]....
        /*03d0*/ 	.word	0x00009dc0
        /*03d4*/ 	.word	0x00000009
        /*03d8*/ 	.word	0x00000000
        /*03dc*/ 	.short	0x010a
        /*03de*/ 	.byte	0x3f
	.zero		1


	//   ....[54]....
        /*03e0*/ 	.word	0x00009e50
        /*03e4*/ 	.word	0x00000006
        /*03e8*/ 	.word	0x00000000
        /*03ec*/ 	.short	0x010a
        /*03ee*/ 	.byte	0x3f
	.zero		1


	//   ....[55]....
        /*03f0*/ 	.word	0x00009ee0
        /*03f4*/ 	.word	0x00000009
        /*03f8*/ 	.word	0x00000000
        /*03fc*/ 	.short	0x010a
        /*03fe*/ 	.byte	0x3f
	.zero		1


	//   ....[56]....
        /*0400*/ 	.word	0x00009f70
        /*0404*/ 	.word	0x00000006
        /*0408*/ 	.word	0x00000000
        /*040c*/ 	.short	0x010a
        /*040e*/ 	.byte	0x3f
	.zero		1


	//   ....[57]....
        /*0410*/ 	.word	0x0000a000
        /*0414*/ 	.word	0x00000009
        /*0418*/ 	.word	0x00000000
        /*041c*/ 	.short	0x010a
        /*041e*/ 	.byte	0x3f
	.zero		1


	//   ....[58]....
        /*0420*/ 	.word	0x0000a090
        /*0424*/ 	.word	0x00000006
        /*0428*/ 	.word	0x00000000
        /*042c*/ 	.short	0x010a
        /*042e*/ 	.byte	0x3f
	.zero		1


	//   ....[59]....
        /*0430*/ 	.word	0x0000a120
        /*0434*/ 	.word	0x00000009
        /*0438*/ 	.word	0x00000000
        /*043c*/ 	.short	0x010a
        /*043e*/ 	.byte	0x3f
	.zero		1


	//   ....[60]....
        /*0440*/ 	.word	0x0000a1b0
        /*0444*/ 	.word	0x00000006
        /*0448*/ 	.word	0x00000000
        /*044c*/ 	.short	0x010a
        /*044e*/ 	.byte	0x3f
	.zero		1


	//   ....[61]....
        /*0450*/ 	.word	0x0000a240
        /*0454*/ 	.word	0x00000009
        /*0458*/ 	.word	0x00000000
        /*045c*/ 	.short	0x010a
        /*045e*/ 	.byte	0x3f
	.zero		1


	//   ....[62]....
        /*0460*/ 	.word	0x0000a2d0
        /*0464*/ 	.word	0x00000006
        /*0468*/ 	.word	0x00000000
        /*046c*/ 	.short	0x010a
        /*046e*/ 	.byte	0x3f
	.zero		1


	//   ....[63]....
        /*0470*/ 	.word	0x0000a360
        /*0474*/ 	.word	0x00000003
        /*0478*/ 	.word	0x00000000
        /*047c*/ 	.short	0x010a
        /*047e*/ 	.byte	0x3f
	.zero		1


	//   ....[64]....
        /*0480*/ 	.word	0x0000a3c0
        /*0484*/ 	.word	0x00000003
        /*0488*/ 	.word	0x00000000
        /*048c*/ 	.short	0x010a
        /*048e*/ 	.byte	0x3f
	.zero		1


	//   ....[65]....
        /*0490*/ 	.word	0x0000a410
        /*0494*/ 	.word	0x00000005
        /*0498*/ 	.word	0x00000000
        /*049c*/ 	.short	0x010a
        /*049e*/ 	.byte	0x3f
	.zero		1


	//   ....[66]....
        /*04a0*/ 	.word	0x0000a4e0
        /*04a4*/ 	.word	0x0000000e
        /*04a8*/ 	.word	0x00000090
        /*04ac*/ 	.short	0x010a
        /*04ae*/ 	.byte	0x3f
	.zero		1


	//   ....[67]....
        /*04b0*/ 	.word	0x0000a5b0
        /*04b4*/ 	.word	0x00000007
        /*04b8*/ 	.word	0x00000000
        /*04bc*/ 	.short	0x010a
        /*04be*/ 	.byte	0x3f
	.zero		1


	//   ....[68]....
        /*04c0*/ 	.word	0x0000a600
        /*04c4*/ 	.word	0x00000009
        /*04c8*/ 	.word	0x00000000
        /*04cc*/ 	.short	0x010a
        /*04ce*/ 	.byte	0x3f
	.zero		1


	//   ....[69]....
        /*04d0*/ 	.word	0x0000a650
        /*04d4*/ 	.word	0x00000006
        /*04d8*/ 	.word	0x00000000
        /*04dc*/ 	.short	0x010a
        /*04de*/ 	.byte	0x3f
	.zero		1


	//   ....[70]....
        /*04e0*/ 	.word	0x0000a6a0
        /*04e4*/ 	.word	0x00000009
        /*04e8*/ 	.word	0x00000000
        /*04ec*/ 	.short	0x010a
        /*04ee*/ 	.byte	0x3f
	.zero		1


	//   ....[71]....
        /*04f0*/ 	.word	0x0000a6f0
        /*04f4*/ 	.word	0x00000006
        /*04f8*/ 	.word	0x00000000
        /*04fc*/ 	.short	0x010a
        /*04fe*/ 	.byte	0x3f
	.zero		1


	//   ....[72]....
        /*0500*/ 	.word	0x0000a740
        /*0504*/ 	.word	0x00000009
        /*0508*/ 	.word	0x00000000
        /*050c*/ 	.short	0x010a
        /*050e*/ 	.byte	0x3f
	.zero		1


	//   ....[73]....
        /*0510*/ 	.word	0x0000a790
        /*0514*/ 	.word	0x00000006
        /*0518*/ 	.word	0x00000000
        /*051c*/ 	.short	0x010a
        /*051e*/ 	.byte	0x3f
	.zero		1


	//   ....[74]....
        /*0520*/ 	.word	0x0000a7e0
        /*0524*/ 	.word	0x00000009
        /*0528*/ 	.word	0x00000000
        /*052c*/ 	.short	0x010a
        /*052e*/ 	.byte	0x3f
	.zero		1


	//   ....[75]....
        /*0530*/ 	.word	0x0000a830
        /*0534*/ 	.word	0x00000006
        /*0538*/ 	.word	0x00000000
        /*053c*/ 	.short	0x010a
        /*053e*/ 	.byte	0x3f
	.zero		1


	//   ....[76]....
        /*0540*/ 	.word	0x0000a880
        /*0544*/ 	.word	0x00000009
        /*0548*/ 	.word	0x00000000
        /*054c*/ 	.short	0x010a
        /*054e*/ 	.byte	0x3f
	.zero		1


	//   ....[77]....
        /*0550*/ 	.word	0x0000a8d0
        /*0554*/ 	.word	0x00000006
        /*0558*/ 	.word	0x00000000
        /*055c*/ 	.short	0x010a
        /*055e*/ 	.byte	0x3f
	.zero		1


	//   ....[78]....
        /*0560*/ 	.word	0x0000a920
        /*0564*/ 	.word	0x00000009
        /*0568*/ 	.word	0x00000000
        /*056c*/ 	.short	0x010a
        /*056e*/ 	.byte	0x3f
	.zero		1


	//   ....[79]....
        /*0570*/ 	.word	0x0000a970
        /*0574*/ 	.word	0x00000006
        /*0578*/ 	.word	0x00000000
        /*057c*/ 	.short	0x010a
        /*057e*/ 	.byte	0x3f
	.zero		1


	//   ....[80]....
        /*0580*/ 	.word	0x0000a9c0
        /*0584*/ 	.word	0x00000009
        /*0588*/ 	.word	0x00000000
        /*058c*/ 	.short	0x010a
        /*058e*/ 	.byte	0x3f
	.zero		1


	//   ....[81]....
        /*0590*/ 	.word	0x0000aa10
        /*0594*/ 	.word	0x00000006
        /*0598*/ 	.word	0x00000000
        /*059c*/ 	.short	0x010a
        /*059e*/ 	.byte	0x3f
	.zero		1


	//   ....[82]....
        /*05a0*/ 	.word	0x0000aa60
        /*05a4*/ 	.word	0x00000009
        /*05a8*/ 	.word	0x00000000
        /*05ac*/ 	.short	0x010a
        /*05ae*/ 	.byte	0x3f
	.zero		1


	//   ....[83]....
        /*05b0*/ 	.word	0x0000aab0
        /*05b4*/ 	.word	0x00000006
        /*05b8*/ 	.word	0x00000000
        /*05bc*/ 	.short	0x010a
        /*05be*/ 	.byte	0x3f
	.zero		1


	//----- nvinfo : EIATTR_NUM_MBARRIERS
	.align		4
.L_35:
        /*05c0*/ 	.byte	0x03, 0x38
        /*05c2*/ 	.short	0x0026


	//----- nvinfo : EIATTR_EXIT_INSTR_OFFSETS
	.align		4
        /*05c4*/ 	.byte	0x04, 0x1c
        /*05c6*/ 	.short	(.L_37 - .L_36)


	//   ....[0]....
.L_36:
        /*05c8*/ 	.word	0x000007d0


	//   ....[1]....
        /*05cc*/ 	.word	0x000010a0


	//   ....[2]....
        /*05d0*/ 	.word	0x000085a0


	//   ....[3]....
        /*05d4*/ 	.word	0x00008bd0


	//   ....[4]....
        /*05d8*/ 	.word	0x0000a3b0


	//----- nvinfo : EIATTR_MAX_THREADS
	.align		4
.L_37:
        /*05dc*/ 	.byte	0x04, 0x05
        /*05de*/ 	.short	(.L_39 - .L_38)
.L_38:
        /*05e0*/ 	.word	0x00000180
        /*05e4*/ 	.word	0x00000001
        /*05e8*/ 	.word	0x00000001


	//----- nvinfo : EIATTR_CRS_STACK_SIZE
	.align		4
.L_39:
        /*05ec*/ 	.byte	0x04, 0x1e
        /*05ee*/ 	.short	(.L_41 - .L_40)
.L_40:
        /*05f0*/ 	.word	0x00000000


	//----- nvinfo : EIATTR_CBANK_PARAM_SIZE
	.align		4
.L_41:
        /*05f4*/ 	.byte	0x03, 0x19
        /*05f6*/ 	.short	0x0470


	//----- nvinfo : EIATTR_PARAM_CBANK
	.align		4
        /*05f8*/ 	.byte	0x04, 0x0a
        /*05fa*/ 	.short	(.L_43 - .L_42)
	.align		4
.L_42:
        /*05fc*/ 	.word	index@(.nv.constant0._ZN7cutlass13device_kernelINS_4gemm6kernel13GemmUniversalIN4cute5tupleIJiiiiEEENS1_10collective13CollectiveMmaINS1_34MainloopSm90TmaGmmaWarpSpecializedILi18ENS5_IJNS4_1CILi1EEESB_SB_EEENS1_35KernelTmaWarpSpecializedCooperativeEEENS5_IJNSA_ILi128EEENSA_ILi256EEENSA_ILi32EEEEEEaNS5_IJlSB_lEEEaSJ_NS4_8TiledMMAINS4_8MMA_AtomIJNS4_4SM904GMMA27MMA_64x256x32_S32S8S8_SS_TNEEEENS4_6LayoutINS5_IJNSA_ILi2EEESB_SB_EEENS5_IJSB_NSA_ILi0EEEST_EEEEENS5_IJNS4_10UnderscoreESW_SW_EEEEENS4_13SM90_TMA_LOADENS4_14ComposedLayoutINS4_7SwizzleILi1ELi4ELi3EEENS4_18smem_ptr_flag_bitsILi8EEENSQ_INS5_IJNSA_ILi8EEESH_EEENS5_IJSH_SB_EEEEEEEvNS4_8identityESZ_S19_vS1A_EENS_8epilogue10collective6detail29Sm90TmaWarpSpecializedAdapterINS1D_15DefaultEpilogueIaSJ_SJ_NS1C_6thread17LinearCombinationIaLi1EiiLNS1H_9ScaleType4KindE0ELNS_15FloatRoundStyleE2EaEENS1_15EpilogueDefaultEEEEEvvEEEEvNT_6ParamsE)
        /*0600*/ 	.short	0x0210
        /*0602*/ 	.short	0x0470


	//----- nvinfo : EIATTR_SW_WAR
	.align		4
.L_43:
        /*0604*/ 	.byte	0x04, 0x36
        /*0606*/ 	.short	(.L_45 - .L_44)
.L_44:
        /*0608*/ 	.word	0x00000008
.L_45:


//--------------------- .nv.callgraph             --------------------------
	.section	.nv.callgraph,"",@"SHT_CUDA_CALLGRAPH"
	.align	4
	.sectionentsize	8
	.align		4
        /*0000*/ 	.word	0x00000000
	.align		4
        /*0004*/ 	.word	0xffffffff
	.align		4
        /*0008*/ 	.word	index@(_ZN7cutlass13device_kernelINS_4gemm6kernel13GemmUniversalIN4cute5tupleIJiiiiEEENS1_10collective13CollectiveMmaINS1_34MainloopSm90TmaGmmaWarpSpecializedILi18ENS5_IJNS4_1CILi1EEESB_SB_EEENS1_35KernelTmaWarpSpecializedCooperativeEEENS5_IJNSA_ILi128EEENSA_ILi256EEENSA_ILi32EEEEEEaNS5_IJlSB_lEEEaSJ_NS4_8TiledMMAINS4_8MMA_AtomIJNS4_4SM904GMMA27MMA_64x256x32_S32S8S8_SS_TNEEEENS4_6LayoutINS5_IJNSA_ILi2EEESB_SB_EEENS5_IJSB_NSA_ILi0EEEST_EEEEENS5_IJNS4_10UnderscoreESW_SW_EEEEENS4_13SM90_TMA_LOADENS4_14ComposedLayoutINS4_7SwizzleILi1ELi4ELi3EEENS4_18smem_ptr_flag_bitsILi8EEENSQ_INS5_IJNSA_ILi8EEESH_EEENS5_IJSH_SB_EEEEEEEvNS4_8identityESZ_S19_vS1A_EENS_8epilogue10collective6detail29Sm90TmaWarpSpecializedAdapterINS1D_15DefaultEpilogueIaSJ_SJ_NS1C_6thread17LinearCombinationIaLi1EiiLNS1H_9ScaleType4KindE0ELNS_15FloatRoundStyleE2EaEENS1_15EpilogueDefaultEEEEEvvEEEEvNT_6ParamsE)
	.align		4
        /*000c*/ 	.word	index@(__assertfail)
	.align		4
        /*0010*/ 	.word	0x00000000
	.align		4
        /*0014*/ 	.word	0xfffffffe
	.align		4
        /*0018*/ 	.word	0x00000000
	.align		4
        /*001c*/ 	.word	0xfffffffd
	.align		4
        /*0020*/ 	.word	0x00000000
	.align		4
        /*0024*/ 	.word	0xfffffffc


//--------------------- .nv.constant4             --------------------------
	.section	.nv.constant4,"a",@progbits
	.align	8
	.align		8
.nv.constant4:
        /*0000*/ 	.dword	__assertfail
	.align		8
        /*0008*/ 	.dword	__unnamed_1
	.align		8
        /*0010*/ 	.dword	_ZN40_INTERNAL_a9858d38_4_k_cu_b72c59e1_323084cuda3std3__45__cpo5beginE
	.align		8
        /*0018*/ 	.dword	_ZN40_INTERNAL_a9858d38_4_k_cu_b72c59e1_323084cuda3std3__45__cpo3endE
	.align		8
        /*0020*/ 	.dword	_ZN40_INTERNAL_a9858d38_4_k_cu_b72c59e1_323084cuda3std3__45__cpo6cbeginE
	.align		8
        /*0028*/ 	.dword	_ZN40_INTERNAL_a9858d38_4_k_cu_b72c59e1_323084cuda3std3__45__cpo4cendE
	.align		8
        /*0030*/ 	.dword	_ZN40_INTERNAL_a9858d38_4_k_cu_b72c59e1_323084cuda3std3__442_GLOBAL__N__a9858d38_4_k_cu_b72c59e1_323086ignoreE
	.align		8
        /*0038*/ 	.dword	_ZN40_INTERNAL_a9858d38_4_k_cu_b72c59e1_323084cuda3std3__419piecewise_constructE
	.align		8
        /*0040*/ 	.dword	_ZN40_INTERNAL_a9858d38_4_k_cu_b72c59e1_323084cuda3std3__48in_placeE
	.align		8
        /*0048*/ 	.dword	_ZN40_INTERNAL_a9858d38_4_k_cu_b72c59e1_323084cuda3std6ranges3__45__cpo4swapE
	.align		8
        /*0050*/ 	.dword	_ZN40_INTERNAL_a9858d38_4_k_cu_b72c59e1_323084cuda3std6ranges3__45__cpo9iter_moveE
	.align		8
        /*0058*/ 	.dword	_ZN40_INTERNAL_a9858d38_4_k_cu_b72c59e1_323084cute7productE
	.align		8
        /*0060*/ 	.dword	_ZN40_INTERNAL_a9858d38_4_k_cu_b72c59e1_323084cute1_E
	.align		8
        /*0068*/ 	.dword	$str$22
	.align		8
        /*0070*/ 	.dword	$str$23


//--------------------- .text._ZN7cutlass13device_kernelINS_4gemm6kernel13GemmUniversalIN4cute5tupleIJiiiiEEENS1_10collective13CollectiveMmaINS1_34MainloopSm90TmaGmmaWarpSpecializedILi18ENS5_IJNS4_1CILi1EEESB_SB_EEENS1_35KernelTmaWarpSpecializedCooperativeEEENS5_IJNSA_ILi128EEENSA_ILi256EEENSA_ILi32EEEEEEaNS5_IJlSB_lEEEaSJ_NS4_8TiledMMAINS4_8MMA_AtomIJNS4_4SM904GMMA27MMA_64x256x32_S32S8S8_SS_TNEEEENS4_6LayoutINS5_IJNSA_ILi2EEESB_SB_EEENS5_IJSB_NSA_ILi0EEEST_EEEEENS5_IJNS4_10UnderscoreESW_SW_EEEEENS4_13SM90_TMA_LOADENS4_14ComposedLayoutINS4_7SwizzleILi1ELi4ELi3EEENS4_18smem_ptr_flag_bitsILi8EEENSQ_INS5_IJNSA_ILi8EEESH_EEENS5_IJSH_SB_EEEEEEEvNS4_8identityESZ_S19_vS1A_EENS_8epilogue10collective6detail29Sm90TmaWarpSpecializedAdapterINS1D_15DefaultEpilogueIaSJ_SJ_NS1C_6thread17LinearCombinationIaLi1EiiLNS1H_9ScaleType4KindE0ELNS_15FloatRoundStyleE2EaEENS1_15EpilogueDefaultEEEEEvvEEEEvNT_6ParamsE --------------------------
	.section	.text._ZN7cutlass13device_kernelINS_4gemm6kernel13GemmUniversalIN4cute5tupleIJiiiiEEENS1_10collective13CollectiveMmaINS1_34MainloopSm90TmaGmmaWarpSpecializedILi18ENS5_IJNS4_1CILi1EEESB_SB_EEENS1_35KernelTmaWarpSpecializedCooperativeEEENS5_IJNSA_ILi128EEENSA_ILi256EEENSA_ILi32EEEEEEaNS5_IJlSB_lEEEaSJ_NS4_8TiledMMAINS4_8MMA_AtomIJNS4_4SM904GMMA27MMA_64x256x32_S32S8S8_SS_TNEEEENS4_6LayoutINS5_IJNSA_ILi2EEESB_SB_EEENS5_IJSB_NSA_ILi0EEEST_EEEEENS5_IJNS4_10UnderscoreESW_SW_EEEEENS4_13SM90_TMA_LOADENS4_14ComposedLayoutINS4_7SwizzleILi1ELi4ELi3EEENS4_18smem_ptr_flag_bitsILi8EEENSQ_INS5_IJNSA_ILi8EEESH_EEENS5_IJSH_SB_EEEEEEEvNS4_8identityESZ_S19_vS1A_EENS_8epilogue10collective6detail29Sm90TmaWarpSpecializedAdapterINS1D_15DefaultEpilogueIaSJ_SJ_NS1C_6thread17LinearCombinationIaLi1EiiLNS1H_9ScaleType4KindE0ELNS_15FloatRoundStyleE2EaEENS1_15EpilogueDefaultEEEEEvvEEEEvNT_6ParamsE,"ax",@progbits
	.align	128
.text._ZN7cutlass13device_kernelINS_4gemm6kernel13GemmUniversalIN4cute5tupleIJiiiiEEENS1_10collective13CollectiveMmaINS1_34MainloopSm90TmaGmmaWarpSpecializedILi18ENS5_IJNS4_1CILi1EEESB_SB_EEENS1_35KernelTmaWarpSpecializedCooperativeEEENS5_IJNSA_ILi128EEENSA_ILi256EEENSA_ILi32EEEEEEaNS5_IJlSB_lEEEaSJ_NS4_8TiledMMAINS4_8MMA_AtomIJNS4_4SM904GMMA27MMA_64x256x32_S32S8S8_SS_TNEEEENS4_6LayoutINS5_IJNSA_ILi2EEESB_SB_EEENS5_IJSB_NSA_ILi0EEEST_EEEEENS5_IJNS4_10UnderscoreESW_SW_EEEEENS4_13SM90_TMA_LOADENS4_14ComposedLayoutINS4_7SwizzleILi1ELi4ELi3EEENS4_18smem_ptr_flag_bitsILi8EEENSQ_INS5_IJNSA_ILi8EEESH_EEENS5_IJSH_SB_EEEEEEEvNS4_8identityESZ_S19_vS1A_EENS_8epilogue10collective6detail29Sm90TmaWarpSpecializedAdapterINS1D_15DefaultEpilogueIaSJ_SJ_NS1C_6thread17LinearCombinationIaLi1EiiLNS1H_9ScaleType4KindE0ELNS_15FloatRoundStyleE2EaEENS1_15EpilogueDefaultEEEEEvvEEEEvNT_6ParamsE:
        .type           _ZN7cutlass13device_kernelINS_4gemm6kernel13GemmUniversalIN4cute5tupleIJiiiiEEENS1_10collective13CollectiveMmaINS1_34MainloopSm90TmaGmmaWarpSpecializedILi18ENS5_IJNS4_1CILi1EEESB_SB_EEENS1_35KernelTmaWarpSpecializedCooperativeEEENS5_IJNSA_ILi128EEENSA_ILi256EEENSA_ILi32EEEEEEaNS5_IJlSB_lEEEaSJ_NS4_8TiledMMAINS4_8MMA_AtomIJNS4_4SM904GMMA27MMA_64x256x32_S32S8S8_SS_TNEEEENS4_6LayoutINS5_IJNSA_ILi2EEESB_SB_EEENS5_IJSB_NSA_ILi0EEEST_EEEEENS5_IJNS4_10UnderscoreESW_SW_EEEEENS4_13SM90_TMA_LOADENS4_14ComposedLayoutINS4_7SwizzleILi1ELi4ELi3EEENS4_18smem_ptr_flag_bitsILi8EEENSQ_INS5_IJNSA_ILi8EEESH_EEENS5_IJSH_SB_EEEEEEEvNS4_8identityESZ_S19_vS1A_EENS_8epilogue10collective6detail29Sm90TmaWarpSpecializedAdapterINS1D_15DefaultEpilogueIaSJ_SJ_NS1C_6thread17LinearCombinationIaLi1EiiLNS1H_9ScaleType4KindE0ELNS_15FloatRoundStyleE2EaEENS1_15EpilogueDefaultEEEEEvvEEEEvNT_6ParamsE,@function
        .size           _ZN7cutlass13device_kernelINS_4gemm6kernel13GemmUniversalIN4cute5tupleIJiiiiEEENS1_10collective13CollectiveMmaINS1_34MainloopSm90TmaGmmaWarpSpecializedILi18ENS5_IJNS4_1CILi1EEESB_SB_EEENS1_35KernelTmaWarpSpecializedCooperativeEEENS5_IJNSA_ILi128EEENSA_ILi256EEENSA_ILi32EEEEEEaNS5_IJlSB_lEEEaSJ_NS4_8TiledMMAINS4_8MMA_AtomIJNS4_4SM904GMMA27MMA_64x256x32_S32S8S8_SS_TNEEEENS4_6LayoutINS5_IJNSA_ILi2EEESB_SB_EEENS5_IJSB_NSA_ILi0EEEST_EEEEENS5_IJNS4_10UnderscoreESW_SW_EEEEENS4_13SM90_TMA_LOADENS4_14ComposedLayoutINS4_7SwizzleILi1ELi4ELi3EEENS4_18smem_ptr_flag_bitsILi8EEENSQ_INS5_IJNSA_ILi8EEESH_EEENS5_IJSH_SB_EEEEEEEvNS4_8identityESZ_S19_vS1A_EENS_8epilogue10collective6detail29Sm90TmaWarpSpecializedAdapterINS1D_15DefaultEpilogueIaSJ_SJ_NS1C_6thread17LinearCombinationIaLi1EiiLNS1H_9ScaleType4KindE0ELNS_15FloatRoundStyleE2EaEENS1_15EpilogueDefaultEEEEEvvEEEEvNT_6ParamsE,(.L_x_355 - _ZN7cutlass13device_kernelINS_4gemm6kernel13GemmUniversalIN4cute5tupleIJiiiiEEENS1_10collective13CollectiveMmaINS1_34MainloopSm90TmaGmmaWarpSpecializedILi18ENS5_IJNS4_1CILi1EEESB_SB_EEENS1_35KernelTmaWarpSpecializedCooperativeEEENS5_IJNSA_ILi128EEENSA_ILi256EEENSA_ILi32EEEEEEaNS5_IJlSB_lEEEaSJ_NS4_8TiledMMAINS4_8MMA_AtomIJNS4_4SM904GMMA27MMA_64x256x32_S32S8S8_SS_TNEEEENS4_6LayoutINS5_IJNSA_ILi2EEESB_SB_EEENS5_IJSB_NSA_ILi0EEEST_EEEEENS5_IJNS4_10UnderscoreESW_SW_EEEEENS4_13SM90_TMA_LOADENS4_14ComposedLayoutINS4_7SwizzleILi1ELi4ELi3EEENS4_18smem_ptr_flag_bitsILi8EEENSQ_INS5_IJNSA_ILi8EEESH_EEENS5_IJSH_SB_EEEEEEEvNS4_8identityESZ_S19_vS1A_EENS_8epilogue10collective6detail29Sm90TmaWarpSpecializedAdapterINS1D_15DefaultEpilogueIaSJ_SJ_NS1C_6thread17LinearCombinationIaLi1EiiLNS1H_9ScaleType4KindE0ELNS_15FloatRoundStyleE2EaEENS1_15EpilogueDefaultEEEEEvvEEEEvNT_6ParamsE)
        .other          _ZN7cutlass13device_kernelINS_4gemm6kernel13GemmUniversalIN4cute5tupleIJiiiiEEENS1_10collective13CollectiveMmaINS1_34MainloopSm90TmaGmmaWarpSpecializedILi18ENS5_IJNS4_1CILi1EEESB_SB_EEENS1_35KernelTmaWarpSpecializedCooperativeEEENS5_IJNSA_ILi128EEENSA_ILi256EEENSA_ILi32EEEEEEaNS5_IJlSB_lEEEaSJ_NS4_8TiledMMAINS4_8MMA_AtomIJNS4_4SM904GMMA27MMA_64x256x32_S32S8S8_SS_TNEEEENS4_6LayoutINS5_IJNSA_ILi2EEESB_SB_EEENS5_IJSB_NSA_ILi0EEEST_EEEEENS5_IJNS4_10UnderscoreESW_SW_EEEEENS4_13SM90_TMA_LOADENS4_14ComposedLayoutINS4_7SwizzleILi1ELi4ELi3EEENS4_18smem_ptr_flag_bitsILi8EEENSQ_INS5_IJNSA_ILi8EEESH_EEENS5_IJSH_SB_EEEEEEEvNS4_8identityESZ_S19_vS1A_EENS_8epilogue10collective6detail29Sm90TmaWarpSpecializedAdapterINS1D_15DefaultEpilogueIaSJ_SJ_NS1C_6thread17LinearCombinationIaLi1EiiLNS1H_9ScaleType4KindE0ELNS_15FloatRoundStyleE2EaEENS1_15EpilogueDefaultEEEEEvvEEEEvNT_6ParamsE,@"STO_CUDA_ENTRY STV_DEFAULT"
_ZN7cutlass13device_kernelINS_4gemm6kernel13GemmUniversalIN4cute5tupleIJiiiiEEENS1_10collective13CollectiveMmaINS1_34MainloopSm90TmaGmmaWarpSpecializedILi18ENS5_IJNS4_1CILi1EEESB_SB_EEENS1_35KernelTmaWarpSpecializedCooperativeEEENS5_IJNSA_ILi128EEENSA_ILi256EEENSA_ILi32EEEEEEaNS5_IJlSB_lEEEaSJ_NS4_8TiledMMAINS4_8MMA_AtomIJNS4_4SM904GMMA27MMA_64x256x32_S32S8S8_SS_TNEEEENS4_6LayoutINS5_IJNSA_ILi2EEESB_SB_EEENS5_IJSB_NSA_ILi0EEEST_EEEEENS5_IJNS4_10UnderscoreESW_SW_EEEEENS4_13SM90_TMA_LOADENS4_14ComposedLayoutINS4_7SwizzleILi1ELi4ELi3EEENS4_18smem_ptr_flag_bitsILi8EEENSQ_INS5_IJNSA_ILi8EEESH_EEENS5_IJSH_SB_EEEEEEEvNS4_8identityESZ_S19_vS1A_EENS_8epilogue10collective6detail29Sm90TmaWarpSpecializedAdapterINS1D_15DefaultEpilogueIaSJ_SJ_NS1C_6thread17LinearCombinationIaLi1EiiLNS1H_9ScaleType4KindE0ELNS_15FloatRoundStyleE2EaEENS1_15EpilogueDefaultEEEEEvvEEEEvNT_6ParamsE:
[----:B------:R-:W0:Y:S01]  /*0000*/  LDC R1, c[0x0][0x28] ;  /* 0x00000a00ff017b82 */ /* 0x000e220000000800 */
[----:B------:R-:W1:Y:S01]  /*0010*/  S2R R18, SR_TID.X ;  /* 0x0000000000127919 */ /* 0x000e620000002100 */
[----:B------:R-:W-:Y:S01]  /*0020*/  ELECT P0, URZ, PT ;  /* 0x00000000003f782f */ /* 0x000fe20003800000 */
[----:B------:R-:W-:Y:S01]  /*0030*/  BSSY B0, `(.L_x_0) ;  /* 0x000000f000007945 */ /* 0x000fe20003800000 */
[--C-:B-1----:R-:W-:Y:S02]  /*0040*/  SHF.R.U32.HI R0, RZ, 0x5, R18.reuse ;  /* 0x00000005ff007819 */ /* 0x102fe40000011612 */
[----:B------:R-:W-:-:S03]  /*0050*/  SHF.R.U32.HI R2, RZ, 0x7, R18 ;  /* 0x00000007ff027819 */ /* 0x000fc60000011612 */
[----:B------:R-:W1:Y:S04]  /*0060*/  SHFL.IDX PT, R5, R0, RZ, 0x1f ;  /* 0x00001fff00057589 */ /* 0x000e6800000e0000 */
[----:B------:R2:W3:Y:S01]  /*0070*/  SHFL.IDX PT, R8, R2, RZ, 0x1f ;  /* 0x00001fff02087589 */ /* 0x0004e200000e0000 */
[----:B-1----:R-:W-:-:S13]  /*0080*/  ISETP.NE.OR P0, PT, R5, RZ, !P0 ;  /* 0x000000ff0500720c */ /* 0x002fda0004705670 */
[----:B0-23--:R-:W-:Y:S05]  /*0090*/  @P0 BRA `(.L_x_1) ;  /* 0x0000000000200947 */ /* 0x00dfea0003800000 */
[----:B------:R-:W-:Y:S02]  /*00a0*/  ULDC.64 UR4, c[0x0][0x198] ;  /* 0x0000660000047ab9 */ /* 0x000fe40000000a00 */
[----:B------:R-:W-:Y:S02]  /*00b0*/  UIADD3 UR6, UP0, UR4, 0xf0, URZ ;  /* 0x000000f004067890 */ /* 0x000fe4000ff1e03f */
[----:B------:R-:W-:Y:S02]  /*00c0*/  UIADD3 UR4, UP1, UR4, 0x1f0, URZ ;  /* 0x000001f004047890 */ /* 0x000fe4000ff3e03f */
[----:B------:R-:W-:Y:S02]  /*00d0*/  UIADD3.X UR7, URZ, UR5, URZ, UP0, !UPT ;  /* 0x000000053f077290 */ /* 0x000fe400087fe43f */
[----:B------:R-:W-:-:S07]  /*00e0*/  UIADD3.X UR5, URZ, UR5, URZ, UP1, !UPT ;  /* 0x000000053f057290 */ /* 0x000fce0008ffe43f */
[----:B------:R0:W-:Y:S02]  /*00f0*/  UTMACCTL.PF [UR6] ;  /* 0x00000000060079b9 */ /* 0x0001e40008040000 */
[----:B------:R0:W-:Y:S02]  /*0100*/  UTMACCTL.PF [UR4] ;  /* 0x00000000040079b9 */ /* 0x0001e40008040000 */
[----:B0-----:R-:W-:Y:S01]  /*0110*/  NOP ;  /* 0x0000000000007918 */ /* 0x001fe20000000000 */
.L_x_1:
[----:B------:R-:W-:Y:S05]  /*0120*/  BSYNC B0 ;  /* 0x0000000000007941 */ /* 0x000fea0003800000 */
.L_x_0:
[----:B------:R-:W0:Y:S02]  /*0130*/  SHFL.IDX PT, R2, R0, RZ, 0x1f ;  /* 0x00001fff00027589 */ /* 0x000e2400000e0000 */
[----:B0-----:R-:W-:-:S13]  /*0140*/  ISETP.NE.AND P0, PT, R2, RZ, PT ;  /* 0x000000ff0200720c */ /* 0x001fda0003f05270 */
[----:B------:R-:W-:Y:S05]  /*0150*/  @P0 BRA `(.L_x_2) ;  /* 0x0000000000d40947 */ /* 0x000fea0003800000 */
[----:B------:R-:W-:Y:S01]  /*0160*/  ELECT P0, URZ, PT ;  /* 0x00000000003f782f */ /* 0x000fe20003800000 */
[----:B------:R-:W-:-:S12]  /*0170*/  BSSY B0, `(.L_x_2) ;  /* 0x0000033000007945 */ /* 0x000fd80003800000 */
[----:B------:R-:W-:Y:S05]  /*0180*/  @!P0 BRA `(.L_x_3) ;  /* 0x0000000000c48947 */ /* 0x000fea0003800000 */
[----:B------:R-:W0:Y:S01]  /*0190*/  S2UR UR8, SR_CgaCtaId ;  /* 0x00000000000879c3 */ /* 0x000e220000008800 */
[----:B------:R-:W-:Y:S01]  /*01a0*/  UMOV UR4, 0x400 ;  /* 0x0000040000047882 */ /* 0x000fe20000000000 */
[----:B------:R-:W-:Y:S01]  /*01b0*/  UMOV UR5, 0x1 ;  /* 0x0000000100057882 */ /* 0x000fe20000000000 */
[----:B------:R-:W-:Y:S02]  /*01c0*/  UMOV UR6, 0x100 ;  /* 0x0000010000067882 */ /* 0x000fe40000000000 */
[----:B------:R-:W-:-:S04]  /*01d0*/  UIADD3 UR6, -UR6, 0x100000, URZ ;  /* 0x0010000006067890 */ /* 0x000fc8000fffe13f */
[----:B------:R-:W-:Y:S02]  /*01e0*/  USHF.L.U32 UR7, UR6, 0xb, URZ ;  /* 0x0000000b06077899 */ /* 0x000fe4000800063f */
[----:B------:R-:W-:Y:S02]  /*01f0*/  USHF.L.U32 UR6, UR6, 0x1, URZ ;  /* 0x0000000106067899 */ /* 0x000fe4000800063f */
[----:B0-----:R-:W-:Y:S02]  /*0200*/  ULEA UR8, UR8, UR4, 0x18 ;  /* 0x0000000408087291 */ /* 0x001fe4000f8ec03f */
[----:B------:R-:W-:-:S04]  /*0210*/  UIADD3 UR4, -UR5, 0x100000, URZ ;  /* 0x0010000005047890 */ /* 0x000fc8000fffe13f */
[----:B------:R-:W-:Y:S02]  /*0220*/  USHF.L.U32 UR5, UR4, 0xb, URZ ;  /* 0x0000000b04057899 */ /* 0x000fe4000800063f */
[----:B------:R-:W-:Y:S01]  /*0230*/  USHF.L.U32 UR4, UR4, 0x1, URZ ;  /* 0x0000000104047899 */ /* 0x000fe2000800063f */
[----:B------:R-:W0:Y:S11]  /*0240*/  FENCE.VIEW.ASYNC.S ;  /* 0x00000000000073c6 */ /* 0x000e360000000000 */
[----:B0-----:R0:W1:Y:S01]  /*0250*/  SYNCS.EXCH.64 URZ, [UR8], UR4 ;  /* 0x00000004083f75b2 */ /* 0x0010620008000100 */
[----:B------:R0:W2:Y:S01]  /*0260*/  SYNCS.EXCH.64 URZ, [UR8+0x90], UR6 ;  /* 0x00009006083f75b2 */ /* 0x0000a20008000100 */
[----:B------:R0:W3:Y:S01]  /*0270*/  SYNCS.EXCH.64 URZ, [UR8+0x8], UR4 ;  /* 0x00000804083f75b2 */ /* 0x0000e20008000100 */
[----:B------:R0:W4:Y:S01]  /*0280*/  SYNCS.EXCH.64 URZ, [UR8+0x98], UR6 ;  /* 0x00009806083f75b2 */ /* 0x0001220008000100 */
[----:B------:R0:W0:Y:S01]  /*0290*/  SYNCS.EXCH.64 URZ, [UR8+0x10], UR4 ;  /* 0x00001004083f75b2 */ /* 0x0000220008000100 */
        /* <DEDUP_REMOVED lines=31> */
[----:B-1234-:R-:W-:Y:S01]  /*0490*/  NOP ;  /* 0x0000000000007918 */ /* 0x01efe20000000000 */
.L_x_3:
[----:B0-----:R-:W-:Y:S05]  /*04a0*/  BSYNC B0 ;  /* 0x0000000000007941 */ /* 0x001fea0003800000 */
.L_x_2:
[----:B------:R-:W0:Y:S01]  /*04b0*/  SHFL.IDX PT, R0, R0, RZ, 0x1f ;  /* 0x00001fff00007589 */ /* 0x000e2200000e0000 */
[----:B------:R-:W-:Y:S01]  /*04c0*/  ELECT P0, URZ, PT ;  /* 0x00000000003f782f */ /* 0x000fe20003800000 */
[----:B------:R-:W1:Y:S01]  /*04d0*/  LDC R2, c[0x0][0x65c] ;  /* 0x00019700ff027b82 */ /* 0x000e620000000800 */
[----:B------:R-:W-:Y:S01]  /*04e0*/  SHF.R.S32.HI R6, RZ, 0x1f, R5 ;  /* 0x0000001fff067819 */ /* 0x000fe20000011405 */
[----:B------:R-:W2:Y:S01]  /*04f0*/  S2R R3, SR_CTAID.Y ;  /* 0x0000000000037919 */ /* 0x000ea20000002600 */
[----:B------:R-:W-:Y:S01]  /*0500*/  UMOV UR4, 0x20 ;  /* 0x0000002000047882 */ /* 0x000fe20000000000 */
[----:B------:R-:W-:Y:S01]  /*0510*/  ISETP.NE.AND P2, PT, R8, RZ, PT ;  /* 0x000000ff0800720c */ /* 0x000fe20003f45270 */
[----:B------:R-:W-:Y:S01]  /*0520*/  NOP ;  /* 0x0000000000007918 */ /* 0x000fe20000000000 */
[----:B------:R-:W3:Y:S01]  /*0530*/  S2R R4, SR_CTAID.X ;  /* 0x0000000000047919 */ /* 0x000ee20000002500 */
[----:B------:R-:W-:Y:S01]  /*0540*/  LEA.HI R6, R6, R5, RZ, 0x2 ;  /* 0x0000000506067211 */ /* 0x000fe200078f10ff */
[----:B------:R-:W-:Y:S01]  /*0550*/  NOP ;  /* 0x0000000000007918 */ /* 0x000fe20000000000 */
[----:B0-----:R-:W-:-:S02]  /*0560*/  ISETP.NE.OR P0, PT, R0, RZ, !P0 ;  /* 0x000000ff0000720c */ /* 0x001fc40004705670 */
[----:B-1----:R-:W-:-:S04]  /*0570*/  ISETP.NE.AND P3, PT, R2, 0x1, PT ;  /* 0x000000010200780c */ /* 0x002fc80003f65270 */
[----:B------:R-:W-:Y:S02]  /*0580*/  P2R R0, PR, RZ, 0x8 ;  /* 0x00000008ff007803 */ /* 0x000fe40000000000 */
[----:B------:R-:W-:-:S05]  /*0590*/  LOP3.LUT R0, R6, 0xfffffffc, RZ, 0xc0, !PT ;  /* 0xfffffffc06007812 */ /* 0x000fca00078ec0ff */
[----:B------:R-:W-:Y:S01]  /*05a0*/  VOTEU.ALL UP0, P0 ;  /* 0x00000000003f7886 */ /* 0x000fe20000000000 */
[----:B------:R-:W-:Y:S01]  /*05b0*/  IMAD.IADD R0, R5, 0x1, -R0 ;  /* 0x0000000105007824 */ /* 0x000fe200078e0a00 */
[----:B------:R-:W3:Y:S01]  /*05c0*/  @P3 LDC R17, c[0x0][0x10] ;  /* 0x00000400ff113b82 */ /* 0x000ee20000000800 */
[----:B------:R-:W-:Y:S01]  /*05d0*/  VOTEU.ALL UP1, P0 ;  /* 0x00000000003f7886 */ /* 0x000fe20000020000 */
[----:B--2---:R-:W-:Y:S01]  /*05e0*/  @P3 IMAD.MOV.U32 R6, RZ, RZ, R3 ;  /* 0x000000ffff063224 */ /* 0x004fe200078e0003 */
[----:B------:R-:W-:Y:S01]  /*05f0*/  @!UP0 UMOV UR6, 0x400 ;  /* 0x0000040000068882 */ /* 0x000fe20000000000 */
[----:B------:R-:W-:-:S04]  /*0600*/  @!UP0 UIADD3 UR4, -UR4, 0x100000, URZ ;  /* 0x0010000004048890 */ /* 0x000fc8000fffe13f */
[----:B------:R-:W-:Y:S02]  /*0610*/  @!UP0 USHF.L.U32 UR5, UR4, 0xb, URZ ;  /* 0x0000000b04058899 */ /* 0x000fe4000800063f */
[----:B------:R-:W-:Y:S01]  /*0620*/  @!UP0 USHF.L.U32 UR4, UR4, 0x1, URZ ;  /* 0x0000000104048899 */ /* 0x000fe2000800063f */
[----:B------:R-:W-:Y:S02]  /*0630*/  @P3 IMAD.MOV.U32 R7, RZ, RZ, RZ ;  /* 0x000000ffff073224 */ /* 0x000fe400078e00ff */
[----:B------:R-:W-:Y:S01]  /*0640*/  IMAD.MOV.U32 R5, RZ, RZ, RZ ;  /* 0x000000ffff057224 */ /* 0x000fe200078e00ff */
[----:B------:R-:W0:Y:S01]  /*0650*/  @!UP0 S2UR UR7, SR_CgaCtaId ;  /* 0x00000000000789c3 */ /* 0x000e220000008800 */
[----:B------:R-:W-:-:S07]  /*0660*/  @P3 IMAD.MOV.U32 R11, RZ, RZ, RZ ;  /* 0x000000ffff0b3224 */ /* 0x000fce00078e00ff */
[----:B------:R-:W1:Y:S01]  /*0670*/  @!P3 LDC R9, c[0x0][0xc] ;  /* 0x00000300ff09bb82 */ /* 0x000e620000000800 */
[----:B---3--:R-:W-:-:S04]  /*0680*/  @P3 IMAD.WIDE.U32 R16, R4, R17, R6 ;  /* 0x0000001104103225 */ /* 0x008fc800078e0006 */
[----:B------:R-:W-:Y:S01]  /*0690*/  @P3 IMAD.IADD R17, R17, 0x1, R11 ;  /* 0x0000000111113824 */ /* 0x000fe200078e020b */
[----:B0-----:R-:W-:Y:S01]  /*06a0*/  @!UP0 ULEA UR6, UR7, UR6, 0x18 ;  /* 0x0000000607068291 */ /* 0x001fe2000f8ec03f */
[----:B------:R-:W-:Y:S01]  /*06b0*/  VOTEU.ALL UP0, P0 ;  /* 0x00000000003f7886 */ /* 0x000fe20000000000 */
[----:B------:R-:W-:-:S04]  /*06c0*/  ISETP.NE.AND P0, PT, R0, 0x3, PT ;  /* 0x000000030000780c */ /* 0x000fc80003f05270 */
[----:B------:R-:W-:Y:S01]  /*06d0*/  ISETP.EQ.OR P0, PT, R0, RZ, !P0 ;  /* 0x000000ff0000720c */ /* 0x000fe20004702670 */
[----:B-1----:R-:W-:-:S03]  /*06e0*/  @!P3 IMAD.WIDE.U32 R6, R9, R3, R4 ;  /* 0x000000030906b225 */ /* 0x002fc600078e0004 */
[C---:B------:R-:W-:Y:S01]  /*06f0*/  ISETP.EQ.AND P0, PT, R8.reuse, RZ, P0 ;  /* 0x000000ff0800720c */ /* 0x040fe20000702270 */
[----:B------:R-:W-:Y:S01]  /*0700*/  VIADD R8, R8, 0xffffffff ;  /* 0xffffffff08087836 */ /* 0x000fe20000000000 */
[----:B------:R-:W0:Y:S02]  /*0710*/  FENCE.VIEW.ASYNC.S ;  /* 0x00000000000073c6 */ /* 0x000e240000000000 */
[----:B0-----:R0:W1:Y:S01]  /*0720*/  @!UP0 SYNCS.EXCH.64 URZ, [UR6+0x130], UR4 ;  /* 0x00013004063f85b2 */ /* 0x0010620008000100 */
[----:B------:R-:W-:Y:S01]  /*0730*/  @!P3 IMAD.MOV.U32 R16, RZ, RZ, R6 ;  /* 0x000000ffff10b224 */ /* 0x000fe200078e0006 */
[----:B------:R-:W-:Y:S01]  /*0740*/  SEL R19, RZ, 0x1, !P0 ;  /* 0x00000001ff137807 */ /* 0x000fe20004000000 */
[----:B------:R-:W-:Y:S01]  /*0750*/  @!P3 IMAD.MOV.U32 R17, RZ, RZ, R7 ;  /* 0x000000ffff11b224 */ /* 0x000fe200078e0007 */
[----:B------:R-:W-:-:S04]  /*0760*/  ISETP.GE.U32.AND P1, PT, R8, 0x2, PT ;  /* 0x000000020800780c */ /* 0x000fc80003f26070 */
[----:B------:R-:W-:Y:S01]  /*0770*/  SEL R19, R19, 0x2, P1 ;  /* 0x0000000213137807 */ /* 0x000fe20000800000 */
[----:B------:R0:W1:Y:S01]  /*0780*/  @!UP1 SYNCS.EXCH.64 URZ, [UR6+0x138], UR4 ;  /* 0x00013804063f95b2 */ /* 0x0000620008000100 */
[----:B------:R-:W-:Y:S01]  /*0790*/  NOP ;  /* 0x0000000000007918 */ /* 0x000fe20000000000 */
[----:B-1----:R-:W-:Y:S06]  /*07a0*/  BAR.SYNC.DEFER_BLOCKING 0x0 ;  /* 0x0000000000007b1d */ /* 0x002fec0000010000 */
[----:B------:R-:W-:Y:S05]  /*07b0*/  @!P2 BRA `(.L_x_4) ;  /* 0x0000007c007ca947 */ /* 0x000fea0003800000 */
[----:B------:R-:W-:-:S13]  /*07c0*/  ISETP.GT.U32.AND P0, PT, R8, 0x1, PT ;  /* 0x000000010800780c */ /* 0x000fda0003f04070 */
[----:B0-----:R-:W-:Y:S05]  /*07d0*/  @P0 EXIT ;  /* 0x000000000000094d */ /* 0x001fea0003800000 */
[----:B------:R-:W-:Y:S01]  /*07e0*/  ULDC.64 UR4, c[0x0][0x650] ;  /* 0x0001940000047ab9 */ /* 0x000fe20000000a00 */
[----:B------:R-:W-:Y:S01]  /*07f0*/  PRMT R0, RZ, 0x7610, R0 ;  /* 0x00007610ff007816 */ /* 0x000fe20000000000 */
[----:B------:R-:W-:Y:S01]  /*0800*/  IMAD.MOV.U32 R152, RZ, RZ, -0x1 ;  /* 0xffffffffff987424 */ /* 0x000fe200078e00ff */
[----:B------:R-:W-:Y:S01]  /*0810*/  ISETP.GE.U32.AND P0, PT, R16, UR4, PT ;  /* 0x0000000410007c0c */ /* 0x000fe2000bf06070 */
[----:B------:R-:W-:Y:S02]  /*0820*/  IMAD.MOV.U32 R23, RZ, RZ, -0x1 ;  /* 0xffffffffff177424 */ /* 0x000fe400078e00ff */
[----:B------:R-:W-:Y:S01]  /*0830*/  IMAD.MOV.U32 R22, RZ, RZ, -0x1 ;  /* 0xffffffffff167424 */ /* 0x000fe200078e00ff */
[----:B------:R-:W-:-:S13]  /*0840*/  ISETP.GE.U32.AND.EX P0, PT, R17, UR5, PT, P0 ;  /* 0x0000000511007c0c */ /* 0x000fda000bf06100 */
[----:B------:R-:W-:Y:S05]  /*0850*/  @P0 BRA `(.L_x_5) ;  /* 0x0000000400580947 */ /* 0x000fea0003800000 */
[----:B------:R-:W0:Y:S01]  /*0860*/  LDC.64 R14, c[0x0][0x628] ;  /* 0x00018a00ff0e7b82 */ /* 0x000e220000000a00 */
[----:B------:R-:W-:Y:S02]  /*0870*/  IMAD.MOV.U32 R6, RZ, RZ, R16 ;  /* 0x000000ffff067224 */ /* 0x000fe400078e0010 */
[----:B------:R-:W-:-:S05]  /*0880*/  IMAD.MOV.U32 R7, RZ, RZ, R17 ;  /* 0x000000ffff077224 */ /* 0x000fca00078e0011 */
[----:B------:R-:W1:Y:S08]  /*0890*/  LDC R0, c[0x0][0x630] ;  /* 0x00018c00ff007b82 */ /* 0x000e700000000800 */
[----:B------:R-:W2:Y:S01]  /*08a0*/  LDC.64 R20, c[0x0][0x620] ;  /* 0x00018800ff147b82 */ /* 0x000ea20000000a00 */
[----:B0-----:R-:W-:-:S04]  /*08b0*/  ISETP.NE.U32.AND P0, PT, R14, RZ, PT ;  /* 0x000000ff0e00720c */ /* 0x001fc80003f05070 */
[----:B------:R-:W-:-:S13]  /*08c0*/  ISETP.NE.AND.EX P0, PT, R15, RZ, PT, P0 ;  /* 0x000000ff0f00720c */ /* 0x000fda0003f05300 */
[----:B-12---:R-:W-:Y:S05]  /*08d0*/  @!P0 BRA `(.L_x_6) ;  /* 0x0000000000288947 */ /* 0x006fea0003800000 */
[----:B------:R-:W0:Y:S02]  /*08e0*/  LDC R11, c[0x0][0x634] ;  /* 0x00018d00ff0b7b82 */ /* 0x000e240000000800 */
[----:B0-----:R-:W-:-:S05]  /*08f0*/  IADD3 R11, P0, R16, R11, RZ ;  /* 0x0000000b100b7210 */ /* 0x001fca0007f1e0ff */
[----:B------:R-:W-:-:S04]  /*0900*/  IMAD.X R13, RZ, RZ, R17, P0 ;  /* 0x000000ffff0d7224 */ /* 0x000fc800000e0611 */
[----:B------:R-:W-:-:S04]  /*0910*/  IMAD.WIDE.U32 R6, R13, R14, RZ ;  /* 0x0000000e0d067225 */ /* 0x000fc800078e00ff */
[----:B------:R-:W-:-:S04]  /*0920*/  IMAD.WIDE.U32 R8, P0, R11, R15, R6 ;  /* 0x0000000f0b087225 */ /* 0x000fc80007800006 */
[----:B------:R-:W-:-:S04]  /*0930*/  IMAD.WIDE.U32 R6, R11, R14, RZ ;  /* 0x0000000e0b067225 */ /* 0x000fc800078e00ff */
[----:B------:R-:W-:Y:S01]  /*0940*/  IMAD.X R11, RZ, RZ, RZ, P0 ;  /* 0x000000ffff0b7224 */ /* 0x000fe200000e06ff */
[----:B------:R-:W-:Y:S01]  /*0950*/  IADD3 RZ, P0, R7, R8, RZ ;  /* 0x0000000807ff7210 */ /* 0x000fe20007f1e0ff */
[----:B------:R-:W-:-:S04]  /*0960*/  IMAD.MOV.U32 R10, RZ, RZ, R9 ;  /* 0x000000ffff0a7224 */ /* 0x000fc800078e0009 */
[----:B------:R-:W-:-:S08]  /*0970*/  IMAD.WIDE.U32.X R6, R13, R15, R10, P0 ;  /* 0x0000000f0d067225 */ /* 0x000fd000000e040a */
.L_x_6:
[-CC-:B------:R-:W-:Y:S01]  /*0980*/  SHF.R.U64 R25, R6, R0.reuse, R7.reuse ;  /* 0x0000000006197219 */ /* 0x180fe20000001207 */
[----:B------:R-:W0:Y:S01]  /*0990*/  LDC R10, c[0x0][0x618] ;  /* 0x00018600ff0a7b82 */ /* 0x000e220000000800 */
[----:B------:R-:W-:Y:S01]  /*09a0*/  SHF.R.U32.HI R5, RZ, R0, R7 ;  /* 0x00000000ff057219 */ /* 0x000fe20000011607 */
[----:B------:R-:W-:Y:S01]  /*09b0*/  ULDC UR4, c[0x0][0x150] ;  /* 0x0000540000047ab9 */ /* 0x000fe20000000800 */
[----:B------:R-:W-:Y:S02]  /*09c0*/  IADD3 R9, P0, RZ, -R25, RZ ;  /* 0x80000019ff097210 */ /* 0x000fe40007f1e0ff */
[----:B------:R-:W-:-:S03]  /*09d0*/  I2FP.F32.U32 R0, R4 ;  /* 0x0000000400007245 */ /* 0x000fc60000201000 */
[----:B------:R-:W1:Y:S01]  /*09e0*/  LDC.64 R26, c[0x0][0x640] ;  /* 0x00019000ff1a7b82 */ /* 0x000e620000000a00 */
[----:B------:R-:W-:Y:S02]  /*09f0*/  IMAD.X R11, RZ, RZ, ~R5, P0 ;  /* 0x000000ffff0b7224 */ /* 0x000fe400000e0e05 */
[----:B------:R-:W-:Y:S01]  /*0a00*/  FMUL R0, R0, UR4 ;  /* 0x0000000400007c20 */ /* 0x000fe20008400000 */
[----:B------:R-:W-:Y:S01]  /*0a10*/  IMAD.WIDE.U32 R6, R9, R20, R16 ;  /* 0x0000001409067225 */ /* 0x000fe200078e0010 */
[----:B------:R-:W-:-:S03]  /*0a20*/  ULDC UR4, c[0x0][0x154] ;  /* 0x0000550000047ab9 */ /* 0x000fc60000000800 */
[----:B------:R-:W-:Y:S01]  /*0a30*/  IMAD R8, R11, R20, RZ ;  /* 0x000000140b087224 */ /* 0x000fe200078e02ff */
[----:B------:R-:W2:Y:S01]  /*0a40*/  LDC R5, c[0x0][0x144] ;  /* 0x00005100ff057b82 */ /* 0x000ea20000000800 */
[----:B------:R-:W3:Y:S02]  /*0a50*/  F2I.U32.TRUNC.NTZ R0, R0 ;  /* 0x0000000000007305 */ /* 0x000ee4000020f000 */
[----:B------:R-:W-:-:S04]  /*0a60*/  IMAD R9, R9, R21, R8 ;  /* 0x0000001509097224 */ /* 0x000fc800078e0208 */
[----:B------:R-:W-:Y:S01]  /*0a70*/  IMAD.IADD R7, R7, 0x1, R9 ;  /* 0x0000000107077824 */ /* 0x000fe200078e0209 */
[----:B------:R-:W4:Y:S01]  /*0a80*/  LDC R12, c[0x0][0x608] ;  /* 0x00018200ff0c7b82 */ /* 0x000f220000000800 */
[----:B------:R-:W-:-:S03]  /*0a90*/  IMAD.MOV.U32 R9, RZ, RZ, -0x1 ;  /* 0xffffffffff097424 */ /* 0x000fc600078e00ff */
[-CC-:B0-----:R-:W-:Y:S02]  /*0aa0*/  SHF.R.U64 R20, R6, R10.reuse, R7.reuse ;  /* 0x0000000a06147219 */ /* 0x181fe40000001207 */
[----:B------:R-:W-:Y:S02]  /*0ab0*/  I2FP.F32.U32 R6, R3 ;  /* 0x0000000300067245 */ /* 0x000fe40000201000 */
[----:B------:R-:W0:Y:S01]  /*0ac0*/  LDC R24, c[0x0][0x658] ;  /* 0x00019600ff187b82 */ /* 0x000e220000000800 */
[----:B-1----:R-:W-:Y:S01]  /*0ad0*/  ISETP.NE.U32.AND P0, PT, R26, RZ, PT ;  /* 0x000000ff1a00720c */ /* 0x002fe20003f05070 */
[----:B---3--:R-:W-:Y:S01]  /*0ae0*/  IMAD.MOV R8, RZ, RZ, -R0 ;  /* 0x000000ffff087224 */ /* 0x008fe200078e0a00 */
[----:B------:R-:W-:Y:S01]  /*0af0*/  SHF.R.U32.HI R7, RZ, R10, R7 ;  /* 0x0000000aff077219 */ /* 0x000fe20000011607 */
[----:B------:R-:W-:Y:S01]  /*0b00*/  FMUL R6, R6, UR4 ;  /* 0x0000000406067c20 */ /* 0x000fe20008400000 */
[----:B------:R-:W-:-:S03]  /*0b10*/  ISETP.NE.AND.EX P0, PT, R27, RZ, PT, P0 ;  /* 0x000000ff1b00720c */ /* 0x000fc60003f05300 */
[----:B------:R-:W1:Y:S01]  /*0b20*/  LDC R14, c[0x0][0x148] ;  /* 0x00005200ff0e7b82 */ /* 0x000e620000000800 */
[----:B--2---:R-:W-:-:S07]  /*0b30*/  IMAD R0, R5, R8, R4 ;  /* 0x0000000805007224 */ /* 0x004fce00078e0204 */
[----:B------:R-:W2:Y:S01]  /*0b40*/  LDC R22, c[0x0][0x600] ;  /* 0x00018000ff167b82 */ /* 0x000ea20000000800 */
[-CC-:B----4-:R-:W-:Y:S02]  /*0b50*/  SHF.R.U64 R28, R20, R12.reuse, R7.reuse ;  /* 0x0000000c141c7219 */ /* 0x190fe40000001207 */
[----:B------:R-:W-:Y:S01]  /*0b60*/  SHF.R.U32.HI R5, RZ, R12, R7 ;  /* 0x0000000cff057219 */ /* 0x000fe20000011607 */
[----:B------:R-:W-:Y:S01]  /*0b70*/  IMAD.MOV.U32 R7, RZ, RZ, 0x1 ;  /* 0x00000001ff077424 */ /* 0x000fe200078e00ff */
[----:B------:R3:W4:Y:S03]  /*0b80*/  F2I.U32.TRUNC.NTZ R12, R6 ;  /* 0x00000006000c7305 */ /* 0x000726000020f000 */
[----:B------:R-:W1:Y:S01]  /*0b90*/  LDC R15, c[0x0][0x648] ;  /* 0x00019200ff0f7b82 */ /* 0x000e620000000800 */
[-C--:B0-----:R-:W-:Y:S02]  /*0ba0*/  SHF.L.U32 R4, R9, R24.reuse, RZ ;  /* 0x0000001809047219 */ /* 0x081fe400000006ff */
[----:B------:R-:W-:-:S02]  /*0bb0*/  SHF.R.U64 R30, R28, R24, R5 ;  /* 0x000000181c1e7219 */ /* 0x000fc40000001205 */
[----:B------:R-:W-:Y:S02]  /*0bc0*/  LOP3.LUT R11, RZ, R4, RZ, 0x33, !PT ;  /* 0x00000004ff0b7212 */ /* 0x000fe400078e33ff */
[-C--:B------:R-:W-:Y:S01]  /*0bd0*/  SHF.R.U32.HI R5, RZ, R24.reuse, R5 ;  /* 0x00000018ff057219 */ /* 0x080fe20000011605 */
[----:B------:R-:W0:Y:S01]  /*0be0*/  LDC R21, c[0x0][0x638] ;  /* 0x00018e00ff157b82 */ /* 0x000e220000000800 */
[----:B------:R-:W-:Y:S01]  /*0bf0*/  SHF.L.U32 R10, R7, R24, RZ ;  /* 0x00000018070a7219 */ /* 0x000fe200000006ff */
[----:B------:R-:W-:-:S06]  /*0c00*/  IMAD.MOV.U32 R4, RZ, RZ, R30 ;  /* 0x000000ffff047224 */ /* 0x000fcc00078e001e */
[----:B------:R-:W0:Y:S01]  /*0c10*/  LDC R152, c[0x0][0x610] ;  /* 0x00018400ff987b82 */ /* 0x000e220000000800 */
[----:B---34-:R-:W-:Y:S05]  /*0c20*/  @!P0 BRA `(.L_x_7) ;  /* 0x0000000000288947 */ /* 0x018fea0003800000 */
[----:B------:R-:W3:Y:S02]  /*0c30*/  LDC R9, c[0x0][0x64c] ;  /* 0x00019300ff097b82 */ /* 0x000ee40000000800 */
[----:B---3--:R-:W-:-:S05]  /*0c40*/  IADD3 R9, P0, R30, R9, RZ ;  /* 0x000000091e097210 */ /* 0x008fca0007f1e0ff */
        /* <DEDUP_REMOVED lines=8> */
.L_x_7:
[----:B-1----:R-:W-:Y:S01]  /*0cd0*/  SHF.R.U64 R4, R4, R15, R5 ;  /* 0x0000000f04047219 */ /* 0x002fe20000001205 */
[----:B--2---:R-:W-:Y:S01]  /*0ce0*/  VIADD R5, R22, 0xffffffff ;  /* 0xffffffff16057836 */ /* 0x004fe20000000000 */
[----:B------:R-:W-:Y:S01]  /*0cf0*/  LOP3.LUT R11, R28, R11, RZ, 0xc0, !PT ;  /* 0x0000000b1c0b7212 */ /* 0x000fe200078ec0ff */
[----:B------:R-:W-:Y:S02]  /*0d00*/  IMAD.MOV R12, RZ, RZ, -R12 ;  /* 0x000000ffff0c7224 */ /* 0x000fe400078e0a0c */
[----:B------:R-:W-:Y:S01]  /*0d10*/  IMAD.MOV R6, RZ, RZ, -R4 ;  /* 0x000000ffff067224 */ /* 0x000fe200078e0a04 */
[----:B------:R-:W-:Y:S01]  /*0d20*/  LOP3.LUT R5, R20, R5, RZ, 0xc0, !PT ;  /* 0x0000000514057212 */ /* 0x000fe200078ec0ff */
[----:B------:R-:W-:Y:S02]  /*0d30*/  @P3 IMAD R0, R14, R12, R3 ;  /* 0x0000000c0e003224 */ /* 0x000fe400078e0203 */
[----:B------:R-:W-:Y:S02]  /*0d40*/  IMAD R11, R10, R4, R11 ;  /* 0x000000040a0b7224 */ /* 0x000fe400078e020b */
[----:B0-----:R-:W-:-:S02]  /*0d50*/  IMAD R3, R6, R21, R30 ;  /* 0x0000001506037224 */ /* 0x001fc400078e021e */
[----:B------:R-:W-:Y:S02]  /*0d60*/  IMAD R152, R11, R152, R0 ;  /* 0x000000980b987224 */ /* 0x000fe400078e0200 */
[----:B------:R-:W-:Y:S02]  /*0d70*/  IMAD R3, R3, R22, R5 ;  /* 0x0000001603037224 */ /* 0x000fe400078e0205 */
[----:B------:R-:W-:Y:S02]  /*0d80*/  IMAD.MOV.U32 R0, RZ, RZ, 0x1 ;  /* 0x00000001ff007424 */ /* 0x000fe400078e00ff */
[----:B------:R-:W-:Y:S01]  /*0d90*/  IMAD.MOV.U32 R22, RZ, RZ, R25 ;  /* 0x000000ffff167224 */ /* 0x000fe200078e0019 */
[----:B------:R-:W-:Y:S02]  /*0da0*/  SEL R23, R3, R152, !P3 ;  /* 0x0000009803177207 */ /* 0x000fe40005800000 */
[----:B------:R-:W-:-:S07]  /*0db0*/  SEL R152, R152, R3, !P3 ;  /* 0x0000000398987207 */ /* 0x000fce0005800000 */
.L_x_5:
[----:B------:R-:W-:-:S08]  /*0dc0*/  NOP ;  /* 0x0000000000007918 */ /* 0x000fd00000000000 */
[----:B------:R-:W0:Y:S02]  /*0dd0*/  USETMAXREG.TRY_ALLOC.CTAPOOL UP0, 0xe8 ;  /* 0x000000e8000079c8 */ /* 0x000e240008000600 */
[----:B0-----:R-:W-:-:S13]  /*0de0*/  PLOP3.LUT P0, PT, PT, PT, UP0, 0x80, 0x0 ;  /* 0x000000000000781c */ /* 0x001fda0003f0f008 */
[----:B------:R-:W-:Y:S05]  /*0df0*/  @!P0 BRA `(.L_x_5) ;  /* 0xfffffffc00f08947 */ /* 0x000fea000383ffff */
[----:B------:R-:W-:Y:S01]  /*0e00*/  ULDC.64 UR4, c[0x0][0x598] ;  /* 0x0001660000047ab9 */ /* 0x000fe20000000a00 */
[----:B------:R-:W-:Y:S01]  /*0e10*/  ULDC.64 UR36, c[0x0][0x208] ;  /* 0x0000820000247ab9 */ /* 0x000fe20000000a00 */
[----:B------:R-:W-:-:S04]  /*0e20*/  ISETP.NE.U32.AND P0, PT, RZ, UR4, PT ;  /* 0x00000004ff007c0c */ /* 0x000fc8000bf05070 */
[----:B------:R-:W-:-:S13]  /*0e30*/  ISETP.NE.AND.EX P0, PT, RZ, UR5, PT, P0 ;  /* 0x00000005ff007c0c */ /* 0x000fda000bf05300 */
[----:B------:R-:W-:Y:S05]  /*0e40*/  @!P0 BRA `(.L_x_8) ;  /* 0x00000000001c8947 */ /* 0x000fea0003800000 */
[----:B------:R-:W0:Y:S02]  /*0e50*/  LDC.64 R4, c[0x0][0x598] ;  /* 0x00016600ff047b82 */ /* 0x000e240000000a00 */
[----:B0-----:R-:W2:Y:S02]  /*0e60*/  LDG.E.64 R4, desc[UR36][R4.64] ;  /* 0x0000002404047981 */ /* 0x001ea4000c1e1b00 */
[----:B--2---:R-:W-:-:S04]  /*0e70*/  ISETP.NE.U32.AND P0, PT, R4, RZ, PT ;  /* 0x000000ff0400720c */ /* 0x004fc80003f05070 */
[----:B------:R-:W-:-:S13]  /*0e80*/  ISETP.NE.AND.EX P0, PT, R5, RZ, PT, P0 ;  /* 0x000000ff0500720c */ /* 0x000fda0003f05300 */
[----:B------:R-:W-:Y:S05]  /*0e90*/  @!P0 BRA `(.L_x_8) ;  /* 0x0000000000088947 */ /* 0x000fea0003800000 */
[----:B------:R0:W5:Y:S01]  /*0ea0*/  LD.E R153, desc[UR36][R4.64] ;  /* 0x0000002404997980 */ /* 0x000162000c101900 */
[----:B------:R-:W-:Y:S05]  /*0eb0*/  BRA `(.L_x_9) ;  /* 0x0000000000247947 */ /* 0x000fea0003800000 */
.L_x_8:
[----:B------:R-:W-:Y:S02]  /*0ec0*/  ULDC.64 UR4, c[0x0][0x588] ;  /* 0x0001620000047ab9 */ /* 0x000fe40000000a00 */
[----:B------:R-:W-:-:S04]  /*0ed0*/  ISETP.NE.U32.AND P0, PT, RZ, UR4, PT ;  /* 0x00000004ff007c0c */ /* 0x000fc8000bf05070 */
[----:B------:R-:W-:-:S13]  /*0ee0*/  ISETP.NE.AND.EX P0, PT, RZ, UR5, PT, P0 ;  /* 0x00000005ff007c0c */ /* 0x000fda000bf05300 */
[----:B------:R-:W-:Y:S05]  /*0ef0*/  @!P0 BRA `(.L_x_10) ;  /* 0x00000000000c8947 */ /* 0x000fea0003800000 */
[----:B------:R-:W0:Y:S02]  /*0f00*/  LDC.64 R4, c[0x0][0x588] ;  /* 0x00016200ff047b82 */ /* 0x000e240000000a00 */
[----:B0-----:R1:W5:Y:S01]  /*0f10*/  LDG.E R153, desc[UR36][R4.64] ;  /* 0x0000002404997981 */ /* 0x001362000c1e1900 */
[----:B------:R-:W-:Y:S05]  /*0f20*/  BRA `(.L_x_9) ;  /* 0x0000000000087947 */ /* 0x000fea0003800000 */
.L_x_10:
[----:B------:R-:W-:Y:S02]  /*0f30*/  ULDC UR4, c[0x0][0x580] ;  /* 0x0001600000047ab9 */ /* 0x000fe40000000800 */
[----:B------:R-:W-:-:S07]  /*0f40*/  IMAD.U32 R153, RZ, RZ, UR4 ;  /* 0x00000004ff997e24 */ /* 0x000fce000f8e00ff */
.L_x_9:
[----:B------:R-:W-:Y:S02]  /*0f50*/  ULDC.64 UR4, c[0x0][0x5a0] ;  /* 0x0001680000047ab9 */ /* 0x000fe40000000a00 */
[----:B------:R-:W-:-:S04]  /*0f60*/  ISETP.NE.U32.AND P0, PT, RZ, UR4, PT ;  /* 0x00000004ff007c0c */ /* 0x000fc8000bf05070 */
[----:B------:R-:W-:-:S13]  /*0f70*/  ISETP.NE.AND.EX P0, PT, RZ, UR5, PT, P0 ;  /* 0x00000005ff007c0c */ /* 0x000fda000bf05300 */
[----:B------:R-:W-:Y:S05]  /*0f80*/  @!P0 BRA `(.L_x_11) ;  /* 0x00000000001c8947 */ /* 0x000fea0003800000 */
[----:B01----:R-:W0:Y:S02]  /*0f90*/  LDC.64 R4, c[0x0][0x5a0] ;  /* 0x00016800ff047b82 */ /* 0x003e240000000a00 */
[----:B0-----:R-:W2:Y:S02]  /*0fa0*/  LDG.E.64 R4, desc[UR36][R4.64] ;  /* 0x0000002404047981 */ /* 0x001ea4000c1e1b00 */
[----:B--2---:R-:W-:-:S04]  /*0fb0*/  ISETP.NE.U32.AND P0, PT, R4, RZ, PT ;  /* 0x000000ff0400720c */ /* 0x004fc80003f05070 */
[----:B------:R-:W-:-:S13]  /*0fc0*/  ISETP.NE.AND.EX P0, PT, R5, RZ, PT, P0 ;  /* 0x000000ff0500720c */ /* 0x000fda0003f05300 */
[----:B------:R-:W-:Y:S05]  /*0fd0*/  @!P0 BRA `(.L_x_11) ;  /* 0x0000000000088947 */ /* 0x000fea0003800000 */
[----:B------:R0:W5:Y:S01]  /*0fe0*/  LD.E R154, desc[UR36][R4.64] ;  /* 0x00000024049a7980 */ /* 0x000162000c101900 */
[----:B------:R-:W-:Y:S05]  /*0ff0*/  BRA `(.L_x_12) ;  /* 0x0000000000247947 */ /* 0x000fea0003800000 */
.L_x_11:
[----:B------:R-:W-:Y:S02]  /*1000*/  ULDC.64 UR4, c[0x0][0x590] ;  /* 0x0001640000047ab9 */ /* 0x000fe40000000a00 */
[----:B------:R-:W-:-:S04]  /*1010*/  ISETP.NE.U32.AND P0, PT, RZ, UR4, PT ;  /* 0x00000004ff007c0c */ /* 0x000fc8000bf05070 */
[----:B------:R-:W-:-:S13]  /*1020*/  ISETP.NE.AND.EX P0, PT, RZ, UR5, PT, P0 ;  /* 0x00000005ff007c0c */ /* 0x000fda000bf05300 */
[----:B------:R-:W-:Y:S05]  /*1030*/  @!P0 BRA `(.L_x_13) ;  /* 0x00000000000c8947 */ /* 0x000fea0003800000 */
[----:B------:R-:W2:Y:S02]  /*1040*/  LDC.64 R154, c[0x0][0x590] ;  /* 0x00016400ff9a7b82 */ /* 0x000ea40000000a00 */
[----:B--2---:R2:W5:Y:S01]  /*1050*/  LDG.E R154, desc[UR36][R154.64] ;  /* 0x000000249a9a7981 */ /* 0x004562000c1e1900 */
[----:B------:R-:W-:Y:S05]  /*1060*/  BRA `(.L_x_12) ;  /* 0x0000000000087947 */ /* 0x000fea0003800000 */
.L_x_13:
[----:B------:R-:W-:Y:S02]  /*1070*/  ULDC UR4, c[0x0][0x584] ;  /* 0x0001610000047ab9 */ /* 0x000fe40000000800 */
[----:B------:R-:W-:-:S07]  /*1080*/  IMAD.U32 R154, RZ, RZ, UR4 ;  /* 0x00000004ff9a7e24 */ /* 0x000fce000f8e00ff */
.L_x_12:
[----:B------:R-:W-:-:S13]  /*1090*/  LOP3.LUT P0, RZ, R0, 0xff, RZ, 0xc0, !PT ;  /* 0x000000ff00ff7812 */ /* 0x000fda000780c0ff */
[----:B------:R-:W-:Y:S05]  /*10a0*/  @!P0 EXIT ;  /* 0x000000000000894d */ /* 0x000fea0003800000 */
[----:B------:R-:W-:Y:S01]  /*10b0*/  ULDC UR4, c[0x0][0x28c] ;  /* 0x0000a30000047ab9 */ /* 0x000fe20000000800 */
[----:B------:R-:W-:Y:S01]  /*10c0*/  UMOV UR38, URZ ;  /* 0x0000003f00267c82 */ /* 0x000fe20008000000 */
[----:B------:R-:W-:Y:S01]  /*10d0*/  UIADD3 UR4, UR4, 0x1f, URZ ;  /* 0x0000001f04047890 */ /* 0x000fe2000fffe03f */
[----:B------:R-:W-:-:S03]  /*10e0*/  UMOV UR39, URZ ;  /* 0x0000003f00277c82 */ /* 0x000fc60008000000 */
[----:B------:R-:W-:-:S04]  /*10f0*/  USHF.R.S32.HI UR5, URZ, 0x1f, UR4 ;  /* 0x0000001f3f057899 */ /* 0x000fc80008011404 */
[----:B------:R-:W-:-:S04]  /*1100*/  ULEA.HI UR5, UR5, UR4, URZ, 0x5 ;  /* 0x0000000405057291 */ /* 0x000fc8000f8f283f */
[----:B------:R-:W-:-:S12]  /*1110*/  USHF.R.S32.HI UR40, URZ, 0x5, UR5 ;  /* 0x000000053f287899 */ /* 0x000fd80008011405 */
.L_x_291:
[----:B------:R-:W-:Y:S01]  /*1120*/  LOP3.LUT R0, R18, 0x80, RZ, 0xc0, !PT ;  /* 0x0000008012007812 */ /* 0x000fe200078ec0ff */
[----:B---3--:R-:W3:Y:S01]  /*1130*/  S2UR UR7, SR_CgaCtaId ;  /* 0x00000000000779c3 */ /* 0x008ee20000008800 */
[----:B------:R-:W-:Y:S02]  /*1140*/  UMOV UR6, 0x400 ;  /* 0x0000040000067882 */ /* 0x000fe40000000000 */
[----:B------:R-:W-:-:S06]  /*1150*/  SHF.R.U32.HI R0, RZ, 0x7, R0 ;  /* 0x00000007ff007819 */ /* 0x000fcc0000011600 */
[----:B----4-:R-:W4:Y:S01]  /*1160*/  SHFL.IDX PT, R0, R0, RZ, 0x1f ;  /* 0x00001fff00007589 */ /* 0x010f2200000e0000 */
[----:B---3--:R-:W-:Y:S01]  /*1170*/  ULEA UR6, UR7, UR6, 0x18 ;  /* 0x0000000607067291 */ /* 0x008fe2000f8ec03f */
[----:B----4-:R-:W-:-:S13]  /*1180*/  R2UR UR4, R0 ;  /* 0x00000000000472ca */ /* 0x010fda00000e0000 */
[----:B------:R-:W-:-:S04]  /*1190*/  ULEA.HI UR5, UR4, UR4, URZ, 0x1 ;  /* 0x0000000404057291 */ /* 0x000fc8000f8f083f */
[----:B------:R-:W-:-:S04]  /*11a0*/  ULOP3.LUT UR5, UR5, 0x1ffffe, URZ, 0xc0, !UPT ;  /* 0x001ffffe05057892 */ /* 0x000fc8000f8ec03f */
[----:B------:R-:W-:-:S03]  /*11b0*/  UIADD3 UR5, UR4, -UR5, URZ ;  /* 0x8000000504057290 */ /* 0x000fc6000fffe03f */
[----:B------:R-:W-:Y:S01]  /*11c0*/  ULDC UR4, c[0x0][0x28c] ;  /* 0x0000a30000047ab9 */ /* 0x000fe20000000800 */
[----:B------:R-:W-:Y:S01]  /*11d0*/  ULEA UR5, UR5, UR6, 0xb ;  /* 0x0000000605057291 */ /* 0x000fe2000f8e583f */
[----:B------:R-:W-:-:S03]  /*11e0*/  ISETP.LT.AND P0, PT, RZ, UR4, PT ;  /* 0x00000004ff007c0c */ /* 0x000fc6000bf01270 */
[----:B------:R-:W-:-:S04]  /*11f0*/  UIADD3 UR5, UR5, 0x200, URZ ;  /* 0x0000020005057890 */ /* 0x000fc8000fffe03f */
[----:B------:R-:W-:-:S04]  /*1200*/  USHF.R.U32.HI UR5, URZ, 0x4, UR5 ;  /* 0x000000043f057899 */ /* 0x000fc80008011605 */
[----:B------:R-:W-:Y:S02]  /*1210*/  ULOP3.LUT UR41, UR5, 0x3fff, URZ, 0xc0, !UPT ;  /* 0x00003fff05297892 */ /* 0x000fe4000f8ec03f */
[----:B------:R-:W-:Y:S10]  /*1220*/  @P0 BRA `(.L_x_14) ;  /* 0x0000000000400947 */ /* 0x000ff40003800000 */
[----:B------:R-:W-:Y:S01]  /*1230*/  MOV R0, 0x0 ;  /* 0x0000000000007802 */ /* 0x000fe20000000f00 */
[----:B------:R-:W-:Y:S01]  /*1240*/  ULDC.64 UR4, c[0x4][0x68] ;  /* 0x01001a0000047ab9 */ /* 0x000fe20000000a00 */
[----:B------:R-:W-:Y:S01]  /*1250*/  ULDC.64 UR6, c[0x4][0x8] ;  /* 0x0100020000067ab9 */ /* 0x000fe20000000a00 */
[----:B01----:R-:W-:Y:S01]  /*1260*/  IMAD.U32 R4, RZ, RZ, UR4 ;  /* 0x00000004ff047e24 */ /* 0x003fe2000f8e00ff */
[----:B------:R0:W1:Y:S01]  /*1270*/  LDC.64 R14, c[0x4][R0] ;  /* 0x01000000000e7b82 */ /* 0x0000620000000a00 */
[----:B------:R-:W-:Y:S01]  /*1280*/  IMAD.U32 R5, RZ, RZ, UR5 ;  /* 0x00000005ff057e24 */ /* 0x000fe2000f8e00ff */
[----:B------:R-:W-:Y:S01]  /*1290*/  ULDC.64 UR4, c[0x4][0x70] ;  /* 0x01001c0000047ab9 */ /* 0x000fe20000000a00 */
[----:B------:R-:W-:Y:S02]  /*12a0*/  IMAD.U32 R10, RZ, RZ, UR6 ;  /* 0x00000006ff0a7e24 */ /* 0x000fe4000f8e00ff */
[----:B------:R-:W-:Y:S02]  /*12b0*/  IMAD.U32 R6, RZ, RZ, UR4 ;  /* 0x00000004ff067e24 */ /* 0x000fe4000f8e00ff */
[----:B------:R-:W-:-:S02]  /*12c0*/  IMAD.U32 R7, RZ, RZ, UR5 ;  /* 0x00000005ff077e24 */ /* 0x000fc4000f8e00ff */
[----:B------:R-:W-:Y:S02]  /*12d0*/  IMAD.U32 R11, RZ, RZ, UR7 ;  /* 0x00000007ff0b7e24 */ /* 0x000fe4000f8e00ff */
[----:B------:R-:W-:Y:S02]  /*12e0*/  IMAD.MOV.U32 R8, RZ, RZ, 0x1e1 ;  /* 0x000001e1ff087424 */ /* 0x000fe400078e00ff */
[----:B------:R-:W-:Y:S02]  /*12f0*/  IMAD.MOV.U32 R12, RZ, RZ, 0x1 ;  /* 0x00000001ff0c7424 */ /* 0x000fe400078e00ff */
[----:B0-----:R-:W-:-:S07]  /*1300*/  IMAD.MOV.U32 R13, RZ, RZ, RZ ;  /* 0x000000ffff0d7224 */ /* 0x001fce00078e00ff */
[----:B------:R-:W-:-:S07]  /*1310*/  LEPC R20, `(.L_x_14) ;  /* 0x000000001014794e */ /* 0x000fce0000000000 */
[----:B-12--5:R-:W-:Y:S05]  /*1320*/  CALL.ABS.NOINC R14 ;  /* 0x000000000e007343 */ /* 0x026fea0003c00000 */
.L_x_14:
[----:B------:R-:W-:-:S04]  /*1330*/  LOP3.LUT R0, R19, 0x1, RZ, 0xfc, !PT ;  /* 0x0000000113007812 */ /* 0x000fc800078efcff */
[----:B------:R-:W-:-:S13]  /*1340*/  ISETP.NE.AND P0, PT, R0, 0x3, PT ;  /* 0x000000030000780c */ /* 0x000fda0003f05270 */
[----:B------:R-:W-:Y:S05]  /*1350*/  @!P0 BRA `(.L_x_15) ;  /* 0x0000000000048947 */ /* 0x000fea0003800000 */
[----:B------:R-:W-:Y:S01]  /*1360*/  BPT.TRAP 0x1 ;  /* 0x000000040000795c */ /* 0x000fe20000300000 */
.L_x_15:
[----:B------:R-:W3:Y:S01]  /*1370*/  S2UR UR5, SR_CgaCtaId ;  /* 0x00000000000579c3 */ /* 0x000ee20000008800 */
[----:B------:R-:W-:Y:S01]  /*1380*/  UMOV UR4, 0x400 ;  /* 0x0000040000047882 */ /* 0x000fe20000000000 */
[----:B------:R-:W-:Y:S02]  /*1390*/  IMAD.U32 R0, RZ, RZ, UR38 ;  /* 0x00000026ff007e24 */ /* 0x000fe4000f8e00ff */
[----:B------:R-:W-:-:S03]  /*13a0*/  IMAD.U32 R3, RZ, RZ, UR39 ;  /* 0x00000027ff037e24 */ /* 0x000fc6000f8e00ff */
[----:B------:R-:W-:Y:S01]  /*13b0*/  SHF.L.U32 R0, R0, 0x1f, RZ ;  /* 0x0000001f00007819 */ /* 0x000fe200000006ff */
[----:B---3--:R-:W-:-:S06]  /*13c0*/  ULEA UR4, UR5, UR4, 0x18 ;  /* 0x0000000405047291 */ /* 0x008fcc000f8ec03f */
[----:B------:R-:W-:-:S04]  /*13d0*/  IMAD.U32 R6, RZ, RZ, UR4 ;  /* 0x00000004ff067e24 */ /* 0x000fc8000f8e00ff */
[----:B------:R-:W-:-:S04]  /*13e0*/  IMAD R3, R3, 0x8, R6 ;  /* 0x0000000803037824 */ /* 0x000fc800078e0206 */
[----:B------:R3:W4:Y:S01]  /*13f0*/  SYNCS.PHASECHK.TRANS64.TRYWAIT P1, [R3+URZ], R0 ;  /* 0x00000000030075a7 */ /* 0x000722000802017f */
[----:B------:R-:W-:Y:S05]  /*1400*/  @!P0 BRA `(.L_x_16) ;  /* 0x0000000000048947 */ /* 0x000fea0003800000 */
[----:B------:R-:W-:Y:S01]  /*1410*/  BPT.TRAP 0x1 ;  /* 0x000000040000795c */ /* 0x000fe20000300000 */
.L_x_16:
[----:B----4-:R-:W-:Y:S05]  /*1420*/  @P1 BRA `(.L_x_17) ;  /* 0x0000000000081947 */ /* 0x010fea0003800000 */
[----:B------:R-:W4:Y:S02]  /*1430*/  SYNCS.PHASECHK.TRANS64.TRYWAIT P1, [R3+URZ], R0 ;  /* 0x00000000030075a7 */ /* 0x000f24000802017f */
[----:B----4-:R-:W-:Y:S05]  /*1440*/  @!P1 BRA `(.L_x_18) ;  /* 0x0000008c00dc9947 */ /* 0x010fea0003800000 */
.L_x_17:
[----:B------:R-:W-:-:S04]  /*1450*/  UISETP.LT.AND UP0, UPT, UR40, 0x1, UPT ;  /* 0x000000012800788c */ /* 0x000fc8000bf01270 */
[----:B------:R-:W-:-:S06]  /*1460*/  USEL UR4, UR40, 0x1, UP0 ;  /* 0x0000000128047887 */ /* 0x000fcc0008000000 */
[----:B---34-:R-:W-:Y:S01]  /*1470*/  IMAD.U32 R0, RZ, RZ, UR4 ;  /* 0x00000004ff007e24 */ /* 0x018fe2000f8e00ff */
[----:B------:R-:W-:Y:S05]  /*1480*/  WARPSYNC.ALL ;  /* 0x0000000000007948 */ /* 0x000fea0003800000 */
[----:B------:R-:W-:-:S04]  /*1490*/  IADD3 R0, -R0, UR40, RZ ;  /* 0x0000002800007c10 */ /* 0x000fc8000fffe1ff */
[----:B------:R-:W-:Y:S02]  /*14a0*/  ISETP.GE.AND P1, PT, R0, 0x1, PT ;  /* 0x000000010000780c */ /* 0x000fe40003f26270 */
[----:B------:R-:W-:Y:S01]  /*14b0*/  R2UR UR4, R6 ;  /* 0x00000000060472ca */ /* 0x000fe200000e0000 */
[----:B------:R-:W-:Y:S01]  /*14c0*/  ULOP3.LUT UR41, UR41, 0x10000, URZ, 0xfc, !UPT ;  /* 0x0001000029297892 */ /* 0x000fe2000f8efc3f */
[----:B------:R-:W-:Y:S01]  /*14d0*/  WARPGROUP.ARRIVE ;  /* 0x00000000000079c5 */ /* 0x000fe20000000000 */
[----:B------:R-:W-:Y:S01]  /*14e0*/  UMOV UR5, 0xc0000010 ;  /* 0xc000001000057882 */ /* 0x000fe20000000000 */
[----:B------:R-:W-:-:S09]  /*14f0*/  UMOV UR7, 0xc0000010 ;  /* 0xc000001000077882 */ /* 0x000fd20000000000 */
[----:B------:R-:W-:-:S04]  /*1500*/  UIADD3 UR4, UR4, 0x12200, URZ ;  /* 0x0001220004047890 */ /* 0x000fc8000fffe03f */
[----:B------:R-:W-:-:S04]  /*1510*/  USHF.R.U32.HI UR4, URZ, 0x4, UR4 ;  /* 0x000000043f047899 */ /* 0x000fc80008011604 */
[----:B------:R-:W-:-:S04]  /*1520*/  ULOP3.LUT UR4, UR4, 0x3fff, URZ, 0xc0, !UPT ;  /* 0x00003fff04047892 */ /* 0x000fc8000f8ec03f */
[----:B------:R-:W-:Y:S02]  /*1530*/  ULOP3.LUT UR9, UR4, 0x10000, URZ, 0xfc, !UPT ;  /* 0x0001000004097892 */ /* 0x000fe4000f8efc3f */
[----:B------:R-:W-:Y:S02]  /*1540*/  ULEA UR4, UR39, UR41, 0x8 ;  /* 0x0000002927047291 */ /* 0x000fe4000f8e403f */
[----:B------:R-:W-:-:S09]  /*1550*/  ULEA UR6, UR39, UR9, 0x9 ;  /* 0x0000000927067291 */ /* 0x000fd2000f8e483f */
[----:B------:R-:W-:Y:S03]  /*1560*/  IGMMA.64x256x32.S8.S8 R24, gdesc[UR4], RZ, !UPT, gsb0 ;  /* 0x06600000041879f1 */ /* 0x000fe6000c0410ff */
[----:B------:R-:W-:Y:S02]  /*1570*/  WARPGROUP.DEPBAR.LE gsb0, 0x0 ;  /* 0x00008000000079c5 */ /* 0x000fe40000010000 */
[----:B------:R-:W-:Y:S05]  /*1580*/  @!P1 BRA `(.L_x_19) ;  /* 0x0000000000c49947 */ /* 0x000fea0003800000 */
[----:B------:R-:W-:Y:S02]  /*1590*/  UIADD3 UR4, UR39, 0x1, URZ ;  /* 0x0000000127047890 */ /* 0x000fe4000fffe03f */
[----:B------:R-:W-:Y:S02]  /*15a0*/  IMAD.U32 R3, RZ, RZ, UR39 ;  /* 0x00000027ff037e24 */ /* 0x000fe4000f8e00ff */
[----:B------:R-:W-:-:S04]  /*15b0*/  UISETP.NE.AND UP0, UPT, UR4, 0x12, UPT ;  /* 0x000000120400788c */ /* 0x000fc8000bf05270 */
[----:B------:R-:W-:Y:S02]  /*15c0*/  USEL UR5, URZ, 0x1, UP0 ;  /* 0x000000013f057887 */ /* 0x000fe40008000000 */
[----:B------:R-:W-:Y:S02]  /*15d0*/  USEL UR8, UR4, URZ, UP0 ;  /* 0x0000003f04087287 */ /* 0x000fe40008000000 */
[----:B------:R-:W-:-:S06]  /*15e0*/  ULOP3.LUT UR5, UR38, UR5, URZ, 0x3c, !UPT ;  /* 0x0000000526057292 */ /* 0x000fcc000f8e3c3f */
[----:B------:R-:W-:-:S07]  /*15f0*/  IMAD.U32 R7, RZ, RZ, UR5 ;  /* 0x00000005ff077e24 */ /* 0x000fce000f8e00ff */
.L_x_26:
[----:B------:R-:W-:Y:S05]  /*1600*/  @!P0 BRA `(.L_x_20) ;  /* 0x0000000000048947 */ /* 0x000fea0003800000 */
[----:B------:R-:W-:Y:S01]  /*1610*/  BPT.TRAP 0x1 ;  /* 0x000000040000795c */ /* 0x000fe20000300000 */
.L_x_20:
[----:B------:R-:W3:Y:S01]  /*1620*/  S2UR UR5, SR_CgaCtaId ;  /* 0x00000000000579c3 */ /* 0x000ee20000008800 */
[----:B------:R-:W-:Y:S01]  /*1630*/  UMOV UR4, 0x400 ;  /* 0x0000040000047882 */ /* 0x000fe20000000000 */
[----:B01----:R-:W-:Y:S01]  /*1640*/  IMAD.U32 R5, RZ, RZ, UR8 ;  /* 0x00000008ff057e24 */ /* 0x003fe2000f8e00ff */
[----:B------:R-:W-:Y:S01]  /*1650*/  SHF.L.U32 R4, R7, 0x1f, RZ ;  /* 0x0000001f07047819 */ /* 0x000fe200000006ff */
[----:B---3--:R-:W-:-:S06]  /*1660*/  ULEA UR4, UR5, UR4, 0x18 ;  /* 0x0000000405047291 */ /* 0x008fcc000f8ec03f */
[----:B------:R-:W-:-:S04]  /*1670*/  IMAD.U32 R6, RZ, RZ, UR4 ;  /* 0x00000004ff067e24 */ /* 0x000fc8000f8e00ff */
[----:B------:R-:W-:-:S04]  /*1680*/  IMAD R5, R5, 0x8, R6 ;  /* 0x0000000805057824 */ /* 0x000fc800078e0206 */
[----:B------:R0:W1:Y:S01]  /*1690*/  SYNCS.PHASECHK.TRANS64.TRYWAIT P1, [R5+URZ], R4 ;  /* 0x00000004050075a7 */ /* 0x000062000802017f */
[----:B------:R-:W-:Y:S05]  /*16a0*/  @!P0 BRA `(.L_x_21) ;  /* 0x0000000000048947 */ /* 0x000fea0003800000 */
[----:B------:R-:W-:Y:S01]  /*16b0*/  BPT.TRAP 0x1 ;  /* 0x000000040000795c */ /* 0x000fe20000300000 */
.L_x_21:
[----:B-1----:R-:W-:Y:S05]  /*16c0*/  @P1 BRA `(.L_x_22) ;  /* 0x0000000000081947 */ /* 0x002fea0003800000 */
[----:B------:R-:W1:Y:S02]  /*16d0*/  SYNCS.PHASECHK.TRANS64.TRYWAIT P1, [R5+URZ], R4 ;  /* 0x00000004050075a7 */ /* 0x000e64000802017f */
[----:B-1----:R-:W-:Y:S05]  /*16e0*/  @!P1 BRA `(.L_x_23) ;  /* 0x0000008c00489947 */ /* 0x002fea0003800000 */
.L_x_22:
[----:B------:R-:W-:Y:S01]  /*16f0*/  ULEA UR4, UR8, UR41, 0x8 ;  /* 0x0000002908047291 */ /* 0x000fe2000f8e403f */
[----:B------:R-:W-:Y:S01]  /*1700*/  WARPGROUP.ARRIVE ;  /* 0x00000000000079c5 */ /* 0x000fe20000000000 */
[----:B------:R-:W-:Y:S01]  /*1710*/  ULEA UR6, UR8, UR9, 0x9 ;  /* 0x0000000908067291 */ /* 0x000fe2000f8e483f */
[----:B------:R-:W-:Y:S01]  /*1720*/  UMOV UR5, 0xc0000010 ;  /* 0xc000001000057882 */ /* 0x000fe20000000000 */
[----:B------:R-:W-:-:S07]  /*1730*/  UMOV UR7, 0xc0000010 ;  /* 0xc000001000077882 */ /* 0x000fce0000000000 */
[----:B------:R-:W-:Y:S03]  /*1740*/  IGMMA.64x256x32.S8.S8 R24, gdesc[UR4], R24, gsb0 ;  /* 0x06600000041879f1 */ /* 0x000fe60008041018 */
[----:B------:R-:W-:Y:S02]  /*1750*/  WARPGROUP.DEPBAR.LE gsb0, 0x0 ;  /* 0x00008000000079c5 */ /* 0x000fe40000010000 */
[----:B------:R-:W-:Y:S05]  /*1760*/  @!P0 BRA `(.L_x_24) ;  /* 0x0000000000048947 */ /* 0x000fea0003800000 */
[----:B------:R-:W-:Y:S01]  /*1770*/  BPT.TRAP 0x1 ;  /* 0x000000040000795c */ /* 0x000fe20000300000 */
.L_x_24:
[----:B01----:R-:W-:Y:S01]  /*1780*/  IMAD R4, R3, 0x8, R6 ;  /* 0x0000000803047824 */ /* 0x003fe200078e0206 */
[----:B------:R-:W-:-:S03]  /*1790*/  ISETP.GT.U32.AND P1, PT, R19, 0x1, PT ;  /* 0x000000011300780c */ /* 0x000fc60003f24070 */
[----:B------:R-:W-:-:S05]  /*17a0*/  VIADD R4, R4, 0x90 ;  /* 0x0000009004047836 */ /* 0x000fca0000000000 */
[----:B------:R-:W-:-:S04]  /*17b0*/  PRMT R4, RZ, 0x654, R4 ;  /* 0x00000654ff047816 */ /* 0x000fc80000000004 */
[----:B------:R0:W-:Y:S01]  /*17c0*/  SYNCS.ARRIVE.TRANS64.RED.A1T0 RZ, [R4+URZ], RZ ;  /* 0x000000ff04ff79a7 */ /* 0x0001e2000810043f */
[----:B------:R-:W-:Y:S05]  /*17d0*/  @P1 BRA `(.L_x_25) ;  /* 0x0000000000041947 */ /* 0x000fea0003800000 */
[----:B------:R-:W-:Y:S01]  /*17e0*/  BPT.TRAP 0x1 ;  /* 0x000000040000795c */ /* 0x000fe20000300000 */
.L_x_25:
[----:B------:R-:W-:Y:S01]  /*17f0*/  UIADD3 UR8, UR8, 0x1, URZ ;  /* 0x0000000108087890 */ /* 0x000fe2000fffe03f */
[C---:B------:R-:W-:Y:S01]  /*1800*/  ISETP.GT.AND P2, PT, R0.reuse, 0x1, PT ;  /* 0x000000010000780c */ /* 0x040fe20003f44270 */
[----:B------:R-:W-:Y:S02]  /*1810*/  VIADD R3, R3, 0x1 ;  /* 0x0000000103037836 */ /* 0x000fe40000000000 */
[----:B------:R-:W-:Y:S01]  /*1820*/  UISETP.NE.AND UP0, UPT, UR8, 0x12, UPT ;  /* 0x000000120800788c */ /* 0x000fe2000bf05270 */
[----:B------:R-:W-:Y:S02]  /*1830*/  VIADD R0, R0, 0xffffffff ;  /* 0xffffffff00007836 */ /* 0x000fe40000000000 */
[C---:B------:R-:W-:Y:S01]  /*1840*/  ISETP.NE.AND P1, PT, R3.reuse, 0x12, PT ;  /* 0x000000120300780c */ /* 0x040fe20003f25270 */
[----:B------:R-:W-:Y:S02]  /*1850*/  USEL UR4, URZ, 0x1, UP0 ;  /* 0x000000013f047887 */ /* 0x000fe40008000000 */
[----:B------:R-:W-:Y:S01]  /*1860*/  USEL UR8, UR8, URZ, UP0 ;  /* 0x0000003f08087287 */ /* 0x000fe20008000000 */
[----:B------:R-:W-:-:S03]  /*1870*/  SEL R3, R3, RZ, P1 ;  /* 0x000000ff03037207 */ /* 0x000fc60000800000 */
[----:B------:R-:W-:Y:S01]  /*1880*/  LOP3.LUT R7, R7, UR4, RZ, 0x3c, !PT ;  /* 0x0000000407077c12 */ /* 0x000fe2000f8e3cff */
[----:B------:R-:W-:Y:S07]  /*1890*/  @P2 BRA `(.L_x_26) ;  /* 0xfffffffc00582947 */ /* 0x000fee000383ffff */
.L_x_19:
[----:B------:R-:W3:Y:S02]  /*18a0*/  LDC R0, c[0x0][0x28c] ;  /* 0x0000a300ff007b82 */ /* 0x000ee40000000800 */
[----:B---3--:R-:W-:-:S13]  /*18b0*/  ISETP.GE.AND P1, PT, R0, 0x1, PT ;  /* 0x000000010000780c */ /* 0x008fda0003f26270 */
[----:B------:R-:W-:Y:S05]  /*18c0*/  @!P1 BRA `(.L_x_27) ;  /* 0x0000000000409947 */ /* 0x000fea0003800000 */
[----:B------:R-:W-:Y:S05]  /*18d0*/  @!P0 BRA `(.L_x_28) ;  /* 0x0000000000048947 */ /* 0x000fea0003800000 */
[----:B------:R-:W-:Y:S01]  /*18e0*/  BPT.TRAP 0x1 ;  /* 0x000000040000795c */ /* 0x000fe20000300000 */
.L_x_28:
[----:B------:R-:W-:Y:S01]  /*18f0*/  UISETP.LT.AND UP0, UPT, UR40, 0x1, UPT ;  /* 0x000000012800788c */ /* 0x000fe2000bf01270 */
[----:B------:R-:W-:-:S03]  /*1900*/  ISETP.GT.U32.AND P0, PT, R19, 0x1, PT ;  /* 0x000000011300780c */ /* 0x000fc60003f04070 */
[----:B------:R-:W-:-:S04]  /*1910*/  USEL UR6, UR40, 0x1, UP0 ;  /* 0x0000000128067887 */ /* 0x000fc80008000000 */
[----:B------:R-:W-:-:S04]  /*1920*/  UIADD3 UR6, UR39, UR40, -UR6 ;  /* 0x0000002827067290 */ /* 0x000fc8000fffe806 */
[----:B------:R-:W-:-:S04]  /*1930*/  UIMAD.WIDE.U32 UR4, UR6, 0x38e38e39, URZ ;  /* 0x38e38e39060478a5 */ /* 0x000fc8000f8e003f */
[----:B------:R-:W-:-:S04]  /*1940*/  USHF.R.U32.HI UR4, URZ, 0x2, UR5 ;  /* 0x000000023f047899 */ /* 0x000fc80008011605 */
[----:B------:R-:W-:-:S06]  /*1950*/  UIMAD UR6, UR4, -0x12, UR6 ;  /* 0xffffffee040678a4 */ /* 0x000fcc000f8e0206 */
[----:B------:R-:W-:-:S04]  /*1960*/  IMAD.U32 R3, RZ, RZ, UR6 ;  /* 0x00000006ff037e24 */ /* 0x000fc8000f8e00ff */
[----:B------:R-:W-:-:S04]  /*1970*/  IMAD R0, R3, 0x8, R6 ;  /* 0x0000000803007824 */ /* 0x000fc800078e0206 */
[----:B------:R-:W-:-:S05]  /*1980*/  VIADD R0, R0, 0x90 ;  /* 0x0000009000007836 */ /* 0x000fca0000000000 */
[----:B------:R-:W-:-:S04]  /*1990*/  PRMT R0, RZ, 0x654, R0 ;  /* 0x00000654ff007816 */ /* 0x000fc80000000000 */
[----:B------:R3:W-:Y:S01]  /*19a0*/  SYNCS.ARRIVE.TRANS64.RED.A1T0 RZ, [R0+URZ], RZ ;  /* 0x000000ff00ff79a7 */ /* 0x0007e2000810043f */
[----:B------:R-:W-:Y:S05]  /*19b0*/  @P0 BRA `(.L_x_27) ;  /* 0x0000000000040947 */ /* 0x000fea0003800000 */
[----:B------:R-:W-:Y:S01]  /*19c0*/  BPT.TRAP 0x1 ;  /* 0x000000040000795c */ /* 0x000fe20000300000 */
.L_x_27:
[----:B------:R-:W4:Y:S01]  /*19d0*/  LDC R9, c[0x0][0x288] ;  /* 0x0000a200ff097b82 */ /* 0x000f220000000800 */
[--C-:B---3--:R-:W-:Y:S01]  /*19e0*/  SHF.R.U32.HI R0, RZ, 0x2, R18.reuse ;  /* 0x00000002ff007819 */ /* 0x108fe20000011612 */
[----:B------:R-:W-:Y:S01]  /*19f0*/  UIADD3 UR39, UR40, UR39, URZ ;  /* 0x0000002728277290 */ /* 0x000fe2000fffe03f */
[----:B01----:R-:W-:Y:S01]  /*1a00*/  SHF.R.U32.HI R5, RZ, 0x7, R18 ;  /* 0x00000007ff057819 */ /* 0x003fe20000011612 */
[----:B------:R-:W-:Y:S01]  /*1a10*/  ULDC UR7, c[0x0][0x284] ;  /* 0x0000a10000077ab9 */ /* 0x000fe20000000800 */
[----:B------:R-:W-:Y:S01]  /*1a20*/  LOP3.LUT R4, R18, 0x60, RZ, 0xc0, !PT ;  /* 0x0000006012047812 */ /* 0x000fe200078ec0ff */
[----:B------:R-:W-:Y:S01]  /*1a30*/  UISETP.GT.U32.AND UP0, UPT, UR39, 0x11, UPT ;  /* 0x000000112700788c */ /* 0x000fe2000bf04070 */
[----:B------:R-:W-:Y:S01]  /*1a40*/  LOP3.LUT R3, R0, 0x7, RZ, 0xc0, !PT ;  /* 0x0000000700037812 */ /* 0x000fe200078ec0ff */
[----:B------:R-:W-:Y:S01]  /*1a50*/  UISETP.GE.U32.AND UP1, UPT, UR40, 0x12, UPT ;  /* 0x000000122800788c */ /* 0x000fe2000bf26070 */
[----:B------:R-:W-:Y:S01]  /*1a60*/  LOP3.LUT R0, R5, 0x1, RZ, 0xc0, !PT ;  /* 0x0000000105007812 */ /* 0x000fe200078ec0ff */
[----:B------:R-:W-:Y:S01]  /*1a70*/  UISETP.LT.U32.AND UP0, UPT, UR40, 0x12, UP0 ;  /* 0x000000122800788c */ /* 0x000fe20008701070 */
[----:B------:R-:W-:Y:S01]  /*1a80*/  SHF.R.U32.HI R6, RZ, 0x1, R4 ;  /* 0x00000001ff067819 */ /* 0x000fe20000011604 */
[----:B------:R-:W-:Y:S01]  /*1a90*/  IMAD.SHL.U32 R4, R18, 0x2, RZ ;  /* 0x0000000212047824 */ /* 0x000fe200078e00ff */
[----:B------:R-:W-:Y:S01]  /*1aa0*/  SHF.R.S32.HI R14, RZ, 0x1f, R22 ;  /* 0x0000001fff0e7819 */ /* 0x000fe20000011416 */
[----:B------:R-:W-:Y:S01]  /*1ab0*/  IMAD.SHL.U32 R8, R0, 0x40, RZ ;  /* 0x0000004000087824 */ /* 0x000fe200078e00ff */
[--C-:B------:R-:W-:Y:S01]  /*1ac0*/  IADD3 R5, RZ, -R6, -R3.reuse ;  /* 0x80000006ff057210 */ /* 0x100fe20007ffe803 */
[----:B------:R-:W-:Y:S01]  /*1ad0*/  ULDC.64 UR8, c[0x0][0x5d0] ;  /* 0x0001740000087ab9 */ /* 0x000fe20000000a00 */
[----:B------:R-:W-:Y:S01]  /*1ae0*/  LOP3.LUT R4, R4, 0x6, RZ, 0xc0, !PT ;  /* 0x0000000604047812 */ /* 0x000fe200078ec0ff */
[----:B------:R-:W-:Y:S01]  /*1af0*/  UIMAD.WIDE.U32 UR4, UR39, 0x38e38e39, URZ ;  /* 0x38e38e39270478a5 */ /* 0x000fe2000f8e003f */
[----:B------:R-:W-:Y:S01]  /*1b00*/  LOP3.LUT R3, R8, 0x40, R3, 0xe2, !PT ;  /* 0x0000004008037812 */ /* 0x000fe200078ee203 */
[----:B------:R-:W-:Y:S01]  /*1b10*/  IMAD R7, R0, -0x40, R5 ;  /* 0xffffffc000077824 */ /* 0x000fe200078e0205 */
[----:B------:R-:W-:Y:S01]  /*1b20*/  LOP3.LUT R0, R18, 0x3, RZ, 0xc0, !PT ;  /* 0x0000000312007812 */ /* 0x000fe200078ec0ff */
[----:B------:R-:W-:Y:S01]  /*1b30*/  USEL UR6, URZ, 0x1, !UP0 ;  /* 0x000000013f067887 */ /* 0x000fe2000c000000 */
[----:B------:R-:W-:Y:S01]  /*1b40*/  PRMT R8, R4, 0x6540, R23 ;  /* 0x0000654004087816 */ /* 0x000fe20000000017 */
[----:B------:R-:W-:Y:S01]  /*1b50*/  IMAD.SHL.U32 R23, R23, 0x100, RZ ;  /* 0x0000010017177824 */ /* 0x000fe200078e00ff */
[----:B------:R-:W-:Y:S01]  /*1b60*/  USHF.R.U32.HI UR4, URZ, 0x2, UR5 ;  /* 0x000000023f047899 */ /* 0x000fe20008011605 */
[----:B----4-:R-:W-:Y:S01]  /*1b70*/  IMAD R12, R0, -0x2, R9 ;  /* 0xfffffffe000c7824 */ /* 0x010fe200078e0209 */
[----:B------:R-:W-:Y:S01]  /*1b80*/  ULOP3.LUT UR38, UR38, UR6, URZ, 0x3c, !UPT ;  /* 0x0000000626267292 */ /* 0x000fe2000f8e3c3f */
[----:B------:R-:W-:Y:S01]  /*1b90*/  IMAD.SHL.U32 R0, R152, 0x80, RZ ;  /* 0x0000008098007824 */ /* 0x000fe200078e00ff */
[----:B------:R-:W-:Y:S01]  /*1ba0*/  ISETP.GE.AND P0, PT, R23, R9, PT ;  /* 0x000000091700720c */ /* 0x000fe20003f06270 */
[----:B------:R-:W-:Y:S01]  /*1bb0*/  IMAD R5, R14, UR8, RZ ;  /* 0x000000080e057c24 */ /* 0x000fe2000f8e02ff */
[--C-:B------:R-:W-:Y:S01]  /*1bc0*/  SHF.R.S32.HI R9, RZ, 0x1f, R8.reuse ;  /* 0x0000001fff097819 */ /* 0x100fe20000011408 */
[----:B------:R-:W-:Y:S01]  /*1bd0*/  IMAD.WIDE R10, R152, 0x80, RZ ;  /* 0x00000080980a7825 */ /* 0x000fe200078e02ff */
[C---:B------:R-:W-:Y:S01]  /*1be0*/  ISETP.GE.OR P0, PT, R0.reuse, UR7, P0 ;  /* 0x0000000700007c0c */ /* 0x040fe20008706670 */
[----:B------:R-:W-:Y:S01]  /*1bf0*/  UIMAD UR39, UR4, -0x12, UR39 ;  /* 0xffffffee042778a4 */ /* 0x000fe2000f8e0227 */
[----:B------:R-:W-:Y:S01]  /*1c00*/  IADD3 R160, -R0, UR7, R7 ;  /* 0x0000000700a07c10 */ /* 0x000fe2000fffe107 */
[C---:B------:R-:W-:Y:S01]  /*1c10*/  IMAD R13, R22.reuse, UR9, R5 ;  /* 0x00000009160d7c24 */ /* 0x040fe2000f8e0205 */
[----:B------:R-:W-:Y:S01]  /*1c20*/  @UP1 ULOP3.LUT UR38, UR38, 0x1, UR4, 0x78, !UPT ;  /* 0x0000000126261892 */ /* 0x000fe2000f8e7804 */
[----:B------:R-:W-:Y:S01]  /*1c30*/  IMAD.WIDE.U32 R4, R22, UR8, R8 ;  /* 0x0000000816047c25 */ /* 0x000fe2000f8e0008 */
[----:B------:R-:W-:-:S03]  /*1c40*/  LOP3.LUT R161, R10, R3, R6, 0xfe, !PT ;  /* 0x000000030aa17212 */ /* 0x000fc600078efe06 */
[----:B------:R-:W-:Y:S02]  /*1c50*/  IMAD.IADD R5, R5, 0x1, R13 ;  /* 0x0000000105057824 */ /* 0x000fe400078e020d */
[----:B------:R-:W-:Y:S02]  /*1c60*/  IMAD.IADD R0, R12, 0x1, -R23 ;  /* 0x000000010c007824 */ /* 0x000fe400078e0a17 */
[----:B------:R-:W-:Y:S01]  /*1c70*/  IMAD.MOV.U32 R152, RZ, RZ, -0x1 ;  /* 0xffffffffff987424 */ /* 0x000fe200078e00ff */
[----:B------:R-:W-:Y:S06]  /*1c80*/  @P0 BRA `(.L_x_29) ;  /* 0x0000006000a00947 */ /* 0x000fec0003800000 */
[----:B------:R-:W0:Y:S01]  /*1c90*/  LDC.64 R12, c[0x0][0x5c8] ;  /* 0x00017200ff0c7b82 */ /* 0x000e220000000a00 */
[----:B------:R-:W-:Y:S01]  /*1ca0*/  ULDC.64 UR4, c[0x0][0x5c0] ;  /* 0x0001700000047ab9 */ /* 0x000fe20000000a00 */
[----:B------:R-:W-:Y:S01]  /*1cb0*/  BSSY B0, `(.L_x_29) ;  /* 0x0000625000007945 */ /* 0x000fe20003800000 */
[-C--:B0-----:R-:W-:Y:S02]  /*1cc0*/  IMAD R6, R11, R12.reuse, RZ ;  /* 0x0000000c0b067224 */ /* 0x081fe400078e02ff */
[----:B------:R-:W-:-:S04]  /*1cd0*/  IMAD.WIDE.U32 R4, R161, R12, R4 ;  /* 0x0000000ca1047225 */ /* 0x000fc800078e0004 */
[----:B------:R-:W-:Y:S01]  /*1ce0*/  IMAD R3, R161, R13, R6 ;  /* 0x0000000da1037224 */ /* 0x000fe200078e0206 */
[----:B------:R-:W-:-:S03]  /*1cf0*/  IADD3 R4, P0, R4, UR4, RZ ;  /* 0x0000000404047c10 */ /* 0x000fc6000ff1e0ff */
[----:B------:R-:W-:Y:S01]  /*1d00*/  IMAD.IADD R3, R5, 0x1, R3 ;  /* 0x0000000105037824 */ /* 0x000fe200078e0203 */
[----:B------:R-:W-:-:S04]  /*1d10*/  LEA R6, P1, R12, R4, 0x3 ;  /* 0x000000040c067211 */ /* 0x000fc800078218ff */
[----:B------:R-:W-:Y:S02]  /*1d20*/  IADD3.X R5, R3, UR5, RZ, P0, !PT ;  /* 0x0000000503057c10 */ /* 0x000fe400087fe4ff */
[----:B-----5:R-:W-:Y:S02]  /*1d30*/  ISETP.NE.AND P0, PT, R154, RZ, PT ;  /* 0x000000ff9a00720c */ /* 0x020fe40003f05270 */
[----:B------:R-:W-:-:S11]  /*1d40*/  LEA.HI.X R7, R12, R5, R13, 0x3, P1 ;  /* 0x000000050c077211 */ /* 0x000fd600008f1c0d */
[----:B------:R-:W-:Y:S05]  /*1d50*/  @!P0 BRA `(.L_x_30) ;  /* 0x0000004800608947 */ /* 0x000fea0003800000 */
[----:B------:R-:W0:Y:S01]  /*1d60*/  LDC.64 R156, c[0x0][0x5b0] ;  /* 0x00016c00ff9c7b82 */ /* 0x000e220000000a00 */
[----:B------:R-:W-:Y:S01]  /*1d70*/  ULDC.64 UR4, c[0x0][0x5b8] ;  /* 0x00016e0000047ab9 */ /* 0x000fe20000000a00 */
[----:B------:R-:W-:Y:S01]  /*1d80*/  ISETP.GE.AND P1, PT, R160, 0x1, PT ;  /* 0x00000001a000780c */ /* 0x000fe20003f26270 */
[----:B------:R-:W-:Y:S01]  /*1d90*/  IMAD R3, R14, UR4, RZ ;  /* 0x000000040e037c24 */ /* 0x000fe2000f8e02ff */
[----:B------:R-:W-:Y:S01]  /*1da0*/  BSSY B1, `(.L_x_31) ;  /* 0x000000e000017945 */ /* 0x000fe20003800000 */
[----:B------:R-:W-:Y:S01]  /*1db0*/  IMAD.WIDE.U32 R20, R22, UR4, R8 ;  /* 0x0000000416147c25 */ /* 0x000fe2000f8e0008 */
[----:B------:R-:W-:Y:S02]  /*1dc0*/  ISETP.LT.OR P5, PT, R0, 0x1, !P1 ;  /* 0x000000010000780c */ /* 0x000fe40004fa1670 */
[----:B------:R-:W1:Y:S01]  /*1dd0*/  LDC.64 R158, c[0x0][0x5a8] ;  /* 0x00016a00ff9e7b82 */ /* 0x000e620000000a00 */
[----:B------:R-:W-:Y:S02]  /*1de0*/  IMAD R3, R22, UR5, R3 ;  /* 0x0000000516037c24 */ /* 0x000fe4000f8e0203 */
[----:B------:R-:W-:-:S02]  /*1df0*/  IMAD.MOV.U32 R14, RZ, RZ, R20 ;  /* 0x000000ffff0e7224 */ /* 0x000fc400078e0014 */
[----:B------:R-:W-:Y:S02]  /*1e00*/  IMAD.IADD R15, R21, 0x1, R3 ;  /* 0x00000001150f7824 */ /* 0x000fe400078e0203 */
[-C--:B0-----:R-:W-:Y:S02]  /*1e10*/  IMAD R10, R11, R156.reuse, RZ ;  /* 0x0000009c0b0a7224 */ /* 0x081fe400078e02ff */
[----:B------:R-:W-:-:S04]  /*1e20*/  IMAD.WIDE.U32 R8, R161, R156, R14 ;  /* 0x0000009ca1087225 */ /* 0x000fc800078e000e */
[----:B------:R-:W-:Y:S01]  /*1e30*/  IMAD R13, R161, R157, R10 ;  /* 0x0000009da10d7224 */ /* 0x000fe200078e020a */
[----:B-1----:R-:W-:-:S04]  /*1e40*/  IADD3 R8, P0, R8, R158, RZ ;  /* 0x0000009e08087210 */ /* 0x002fc80007f1e0ff */
[----:B------:R-:W-:Y:S01]  /*1e50*/  IADD3.X R9, R159, R9, R13, P0, !PT ;  /* 0x000000099f097210 */ /* 0x000fe200007fe40d */
[----:B------:R-:W-:Y:S08]  /*1e60*/  @P5 BRA `(.L_x_32) ;  /* 0x0000000000045947 */ /* 0x000ff00003800000 */
[----:B--2---:R0:W5:Y:S02]  /*1e70*/  LDG.E.U8 R155, desc[UR36][R8.64] ;  /* 0x00000024089b7981 */ /* 0x004164000c1e1100 */
.L_x_32:
[----:B------:R-:W-:Y:S05]  /*1e80*/  BSYNC B1 ;  /* 0x0000000000017941 */ /* 0x000fea0003800000 */
.L_x_31:
[----:B-----5:R-:W-:Y:S01]  /*1e90*/  LOP3.LUT R3, R155, 0xffff, RZ, 0xc0, !PT ;  /* 0x0000ffff9b037812 */ /* 0x020fe200078ec0ff */
[----:B------:R-:W-:Y:S01]  /*1ea0*/  IMAD.SHL.U32 R10, R156, 0x8, RZ ;  /* 0x000000089c0a7824 */ /* 0x000fe200078e00ff */
[----:B------:R-:W-:Y:S01]  /*1eb0*/  ISETP.LT.OR P2, PT, R0, 0x2, !P1 ;  /* 0x000000020000780c */ /* 0x000fe20004f41670 */
[----:B------:R-:W-:Y:S01]  /*1ec0*/  BSSY B1, `(.L_x_33) ;  /* 0x000000e000017945 */ /* 0x000fe20003800000 */
[----:B------:R-:W-:Y:S02]  /*1ed0*/  PRMT R3, R3, 0x8880, RZ ;  /* 0x0000888003037816 */ /* 0x000fe400000000ff */
[----:B------:R-:W-:Y:S02]  /*1ee0*/  SHF.L.U64.HI R11, R156, 0x3, R157 ;  /* 0x000000039c0b7819 */ /* 0x000fe4000001029d */
[----:B------:R-:W-:Y:S01]  /*1ef0*/  ISETP.GE.AND P0, PT, R160, 0x9, PT ;  /* 0x00000009a000780c */ /* 0x000fe20003f06270 */
[----:B------:R-:W-:Y:S02]  /*1f00*/  IMAD R12, R3, R154, RZ ;  /* 0x0000009a030c7224 */ /* 0x000fe400078e02ff */
[----:B------:R-:W-:-:S04]  /*1f10*/  IMAD.WIDE.U32 R10, R161, R156, R10 ;  /* 0x0000009ca10a7225 */ /* 0x000fc800078e000a */
[----:B------:R-:W-:Y:S01]  /*1f20*/  @!P5 IMAD R3, R24, R153, R12 ;  /* 0x000000991803d224 */ /* 0x000fe200078e020c */
[----:B------:R-:W-:Y:S01]  /*1f30*/  IADD3 R10, P3, P4, R20, R158, R10 ;  /* 0x0000009e140a7210 */ /* 0x000fe20007c7e00a */
[----:B------:R-:W-:-:S03]  /*1f40*/  IMAD.IADD R13, R13, 0x1, R11 ;  /* 0x000000010d0d7824 */ /* 0x000fc600078e020b */
[----:B------:R1:W-:Y:S01]  /*1f50*/  @!P5 STG.E.U8 desc[UR36][R4.64], R3 ;  /* 0x000000030400d986 */ /* 0x0003e2000c101124 */
[----:B------:R-:W-:Y:S08]  /*1f60*/  @P2 BRA `(.L_x_34) ;  /* 0x00000000000c2947 */ /* 0x000ff00003800000 */
[----:B--2---:R-:W1:Y:S02]  /*1f70*/  LDG.E.U8 R155, desc[UR36][R8.64+0x1] ;  /* 0x00000124089b7981 */ /* 0x004e64000c1e1100 */
[----:B-1----:R-:W-:-:S05]  /*1f80*/  PRMT R3, R155, 0x8880, RZ ;  /* 0x000088809b037816 */ /* 0x002fca00000000ff */
[----:B------:R-:W-:-:S07]  /*1f90*/  IMAD R12, R3, R154, RZ ;  /* 0x0000009a030c7224 */ /* 0x000fce00078e02ff */
.L_x_34:
[----:B------:R-:W-:Y:S05]  /*1fa0*/  BSYNC B1 ;  /* 0x0000000000017941 */ /* 0x000fea0003800000 */
.L_x_33:
[C---:B------:R-:W-:Y:S01]  /*1fb0*/  ISETP.LT.OR P5, PT, R0.reuse, 0x1, !P0 ;  /* 0x000000010000780c */ /* 0x040fe200047a1670 */
[----:B------:R-:W-:Y:S01]  /*1fc0*/  @!P2 IMAD R25, R25, R153, R12 ;  /* 0x000000991919a224 */ /* 0x000fe200078e020c */
[----:B------:R-:W-:Y:S01]  /*1fd0*/  BSSY B1, `(.L_x_35) ;  /* 0x000000a000017945 */ /* 0x000fe20003800000 */
[----:B------:R-:W-:Y:S02]  /*1fe0*/  IADD3.X R11, R15, R159, R13, P3, P4 ;  /* 0x0000009f0f0b7210 */ /* 0x000fe40001fe840d */
[C---:B------:R-:W-:Y:S01]  /*1ff0*/  ISETP.LT.OR P3, PT, R0.reuse, 0x2, !P0 ;  /* 0x000000020000780c */ /* 0x040fe20004761670 */
[----:B------:R3:W-:Y:S01]  /*2000*/  @!P2 STG.E.U8 desc[UR36][R4.64+0x1], R25 ;  /* 0x000001190400a986 */ /* 0x0007e2000c101124 */
[C---:B------:R-:W-:Y:S02]  /*2010*/  ISETP.LT.OR P4, PT, R0.reuse, 0x9, !P1 ;  /* 0x000000090000780c */ /* 0x040fe40004f81670 */
[----:B------:R-:W-:-:S04]  /*2020*/  ISETP.LT.OR P2, PT, R0, 0xa, !P1 ;  /* 0x0000000a0000780c */ /* 0x000fc80004f41670 */
[----:B------:R-:W-:Y:S09]  /*2030*/  @P5 BRA `(.L_x_36) ;  /* 0x00000000000c5947 */ /* 0x000ff20003800000 */
[----:B--2---:R-:W1:Y:S02]  /*2040*/  LDG.E.U8 R155, desc[UR36][R10.64] ;  /* 0x000000240a9b7981 */ /* 0x004e64000c1e1100 */
[----:B-1----:R-:W-:-:S05]  /*2050*/  PRMT R3, R155, 0x8880, RZ ;  /* 0x000088809b037816 */ /* 0x002fca00000000ff */
[----:B------:R-:W-:-:S07]  /*2060*/  IMAD R12, R3, R154, RZ ;  /* 0x0000009a030c7224 */ /* 0x000fce00078e02ff */
.L_x_36:
[----:B------:R-:W-:Y:S05]  /*2070*/  BSYNC B1 ;  /* 0x0000000000017941 */ /* 0x000fea0003800000 */
.L_x_35:
[----:B-1----:R-:W-:Y:S01]  /*2080*/  @!P5 IMAD R3, R26, R153, R12 ;  /* 0x000000991a03d224 */ /* 0x002fe200078e020c */
[----:B------:R-:W-:Y:S04]  /*2090*/  BSSY B1, `(.L_x_37) ;  /* 0x0000006000017945 */ /* 0x000fe80003800000 */
[----:B------:R1:W-:Y:S01]  /*20a0*/  @!P5 STG.E.U8 desc[UR36][R6.64], R3 ;  /* 0x000000030600d986 */ /* 0x0003e2000c101124 */
[----:B------:R-:W-:Y:S05]  /*20b0*/  @P3 BRA `(.L_x_38) ;  /* 0x00000000000c3947 */ /* 0x000fea0003800000 */
[----:B--2---:R-:W1:Y:S02]  /*20c0*/  LDG.E.U8 R155, desc[UR36][R10.64+0x1] ;  /* 0x000001240a9b7981 */ /* 0x004e64000c1e1100 */
[----:B-1----:R-:W-:-:S05]  /*20d0*/  PRMT R3, R155, 0x8880, RZ ;  /* 0x000088809b037816 */ /* 0x002fca00000000ff */
[----:B------:R-:W-:-:S07]  /*20e0*/  IMAD R12, R3, R154, RZ ;  /* 0x0000009a030c7224 */ /* 0x000fce00078e02ff */
.L_x_38:
[----:B------:R-:W-:Y:S05]  /*20f0*/  BSYNC B1 ;  /* 0x0000000000017941 */ /* 0x000fea0003800000 */
.L_x_37:
[----:B------:R-:W-:Y:S01]  /*2100*/  @!P3 IMAD R27, R27, R153, R12 ;  /* 0x000000991b1bb224 */ /* 0x000fe200078e020c */
[----:B------:R-:W-:Y:S04]  /*2110*/  BSSY B1, `(.L_x_39) ;  /* 0x0000006000017945 */ /* 0x000fe80003800000 */
[----:B------:R4:W-:Y:S01]  /*2120*/  @!P3 STG.E.U8 desc[UR36][R6.64+0x1], R27 ;  /* 0x0000011b0600b986 */ /* 0x0009e2000c101124 */
[----:B------:R-:W-:Y:S05]  /*2130*/  @P4 BRA `(.L_x_40) ;  /* 0x00000000000c4947 */ /* 0x000fea0003800000 */
[----:B--2---:R-:W1:Y:S02]  /*2140*/  LDG.E.U8 R155, desc[UR36][R8.64+0x8] ;  /* 0x00000824089b7981 */ /* 0x004e64000c1e1100 */
[----:B-1----:R-:W-:-:S05]  /*2150*/  PRMT R3, R155, 0x8880, RZ ;  /* 0x000088809b037816 */ /* 0x002fca00000000ff */
[----:B------:R-:W-:-:S07]  /*2160*/  IMAD R12, R3, R154, RZ ;  /* 0x0000009a030c7224 */ /* 0x000fce00078e02ff */
.L_x_40:
[----:B------:R-:W-:Y:S05]  /*2170*/  BSYNC B1 ;  /* 0x0000000000017941 */ /* 0x000fea0003800000 */
.L_x_39:
[----:B-1----:R-:W-:Y:S01]  /*2180*/  @!P4 IMAD R3, R28, R153, R12 ;  /* 0x000000991c03c224 */ /* 0x002fe200078e020c */
[----:B------:R-:W-:Y:S04]  /*2190*/  BSSY B1, `(.L_x_41) ;  /* 0x0000006000017945 */ /* 0x000fe80003800000 */
[----:B------:R1:W-:Y:S01]  /*21a0*/  @!P4 STG.E.U8 desc[UR36][R4.64+0x8], R3 ;  /* 0x000008030400c986 */ /* 0x0003e2000c101124 */
[----:B------:R-:W-:Y:S05]  /*21b0*/  @P2 BRA `(.L_x_42) ;  /* 0x00000000000c2947 */ /* 0x000fea0003800000 */
[----:B--2---:R-:W1:Y:S02]  /*21c0*/  LDG.E.U8 R155, desc[UR36][R8.64+0x9] ;  /* 0x00000924089b7981 */ /* 0x004e64000c1e1100 */
[----:B-1----:R-:W-:-:S05]  /*21d0*/  PRMT R3, R155, 0x8880, RZ ;  /* 0x000088809b037816 */ /* 0x002fca00000000ff */
[----:B------:R-:W-:-:S07]  /*21e0*/  IMAD R12, R3, R154, RZ ;  /* 0x0000009a030c7224 */ /* 0x000fce00078e02ff */
.L_x_42:
[----:B------:R-:W-:Y:S05]  /*21f0*/  BSYNC B1 ;  /* 0x0000000000017941 */ /* 0x000fea0003800000 */
.L_x_41:
[C---:B------:R-:W-:Y:S01]  /*2200*/  ISETP.LT.OR P4, PT, R0.reuse, 0x9, !P0 ;  /* 0x000000090000780c */ /* 0x040fe20004781670 */
[----:B------:R-:W-:Y:S01]  /*2210*/  @!P2 IMAD R29, R29, R153, R12 ;  /* 0x000000991d1da224 */ /* 0x000fe200078e020c */
[----:B------:R-:W-:Y:S01]  /*2220*/  BSSY B1, `(.L_x_43) ;  /* 0x0000009000017945 */ /* 0x000fe20003800000 */
[C---:B------:R-:W-:Y:S02]  /*2230*/  ISETP.LT.OR P3, PT, R0.reuse, 0xa, !P0 ;  /* 0x0000000a0000780c */ /* 0x040fe40004761670 */
[C---:B------:R-:W-:Y:S01]  /*2240*/  ISETP.LT.OR P5, PT, R0.reuse, 0x11, !P1 ;  /* 0x000000110000780c */ /* 0x040fe20004fa1670 */
[----:B------:R0:W-:Y:S01]  /*2250*/  @!P2 STG.E.U8 desc[UR36][R4.64+0x9], R29 ;  /* 0x0000091d0400a986 */ /* 0x0001e2000c101124 */
[----:B------:R-:W-:-:S06]  /*2260*/  ISETP.LT.OR P2, PT, R0, 0x12, !P1 ;  /* 0x000000120000780c */ /* 0x000fcc0004f41670 */
[----:B------:R-:W-:Y:S07]  /*2270*/  @P4 BRA `(.L_x_44) ;  /* 0x00000000000c4947 */ /* 0x000fee0003800000 */
[----:B--2---:R-:W1:Y:S02]  /*2280*/  LDG.E.U8 R155, desc[UR36][R10.64+0x8] ;  /* 0x000008240a9b7981 */ /* 0x004e64000c1e1100 */
[----:B-1----:R-:W-:-:S05]  /*2290*/  PRMT R3, R155, 0x8880, RZ ;  /* 0x000088809b037816 */ /* 0x002fca00000000ff */
[----:B------:R-:W-:-:S07]  /*22a0*/  IMAD R12, R3, R154, RZ ;  /* 0x0000009a030c7224 */ /* 0x000fce00078e02ff */
.L_x_44:
[----:B------:R-:W-:Y:S05]  /*22b0*/  BSYNC B1 ;  /* 0x0000000000017941 */ /* 0x000fea0003800000 */
.L_x_43:
[----:B-1----:R-:W-:Y:S01]  /*22c0*/  @!P4 IMAD R3, R30, R153, R12 ;  /* 0x000000991e03c224 */ /* 0x002fe200078e020c */
[----:B------:R-:W-:Y:S04]  /*22d0*/  BSSY B1, `(.L_x_45) ;  /* 0x0000006000017945 */ /* 0x000fe80003800000 */
[----:B------:R1:W-:Y:S01]  /*22e0*/  @!P4 STG.E.U8 desc[UR36][R6.64+0x8], R3 ;  /* 0x000008030600c986 */ /* 0x0003e2000c101124 */
[----:B------:R-:W-:Y:S05]  /*22f0*/  @P3 BRA `(.L_x_46) ;  /* 0x00000000000c3947 */ /* 0x000fea0003800000 */
[----:B--2---:R-:W1:Y:S02]  /*2300*/  LDG.E.U8 R155, desc[UR36][R10.64+0x9] ;  /* 0x000009240a9b7981 */ /* 0x004e64000c1e1100 */
[----:B-1----:R-:W-:-:S05]  /*2310*/  PRMT R3, R155, 0x8880, RZ ;  /* 0x000088809b037816 */ /* 0x002fca00000000ff */
[----:B------:R-:W-:-:S07]  /*2320*/  IMAD R12, R3, R154, RZ ;  /* 0x0000009a030c7224 */ /* 0x000fce00078e02ff */
.L_x_46:
[----:B------:R-:W-:Y:S05]  /*2330*/  BSYNC B1 ;  /* 0x0000000000017941 */ /* 0x000fea0003800000 */
.L_x_45:
[----:B------:R-:W-:Y:S01]  /*2340*/  @!P3 IMAD R31, R31, R153, R12 ;  /* 0x000000991f1fb224 */ /* 0x000fe200078e020c */
[----:B------:R-:W-:Y:S04]  /*2350*/  BSSY B1, `(.L_x_47) ;  /* 0x0000006000017945 */ /* 0x000fe80003800000 */
[----:B------:R0:W-:Y:S01]  /*2360*/  @!P3 STG.E.U8 desc[UR36][R6.64+0x9], R31 ;  /* 0x0000091f0600b986 */ /* 0x0001e2000c101124 */
[----:B------:R-:W-:Y:S05]  /*2370*/  @P5 BRA `(.L_x_48) ;  /* 0x00000000000c5947 */ /* 0x000fea0003800000 */
[----:B--2---:R-:W1:Y:S02]  /*2380*/  LDG.E.U8 R155, desc[UR36][R8.64+0x10] ;  /* 0x00001024089b7981 */ /* 0x004e64000c1e1100 */
[----:B-1----:R-:W-:-:S05]  /*2390*/  PRMT R3, R155, 0x8880, RZ ;  /* 0x000088809b037816 */ /* 0x002fca00000000ff */
[----:B------:R-:W-:-:S07]  /*23a0*/  IMAD R12, R3, R154, RZ ;  /* 0x0000009a030c7224 */ /* 0x000fce00078e02ff */
.L_x_48:
[----:B------:R-:W-:Y:S05]  /*23b0*/  BSYNC B1 ;  /* 0x0000000000017941 */ /* 0x000fea0003800000 */
.L_x_47:
[----:B-1----:R-:W-:Y:S01]  /*23c0*/  @!P5 IMAD R3, R32, R153, R12 ;  /* 0x000000992003d224 */ /* 0x002fe200078e020c */
[----:B------:R-:W-:Y:S04]  /*23d0*/  BSSY B1, `(.L_x_49) ;  /* 0x0000006000017945 */ /* 0x000fe80003800000 */
[----:B------:R1:W-:Y:S01]  /*23e0*/  @!P5 STG.E.U8 desc[UR36][R4.64+0x10], R3 ;  /* 0x000010030400d986 */ /* 0x0003e2000c101124 */
[----:B------:R-:W-:Y:S05]  /*23f0*/  @P2 BRA `(.L_x_50) ;  /* 0x00000000000c2947 */ /* 0x000fea0003800000 */
[----:B--2---:R-:W1:Y:S02]  /*2400*/  LDG.E.U8 R155, desc[UR36][R8.64+0x11] ;  /* 0x00001124089b7981 */ /* 0x004e64000c1e1100 */
[----:B-1----:R-:W-:-:S05]  /*2410*/  PRMT R3, R155, 0x8880, RZ ;  /* 0x000088809b037816 */ /* 0x002fca00000000ff */
[----:B------:R-:W-:-:S07]  /*2420*/  IMAD R12, R3, R154, RZ ;  /* 0x0000009a030c7224 */ /* 0x000fce00078e02ff */
.L_x_50:
[----:B------:R-:W-:Y:S05]  /*2430*/  BSYNC B1 ;  /* 0x0000000000017941 */ /* 0x000fea0003800000 */
.L_x_49:
        /* <DEDUP_REMOVED lines=11> */
.L_x_52:
[----:B------:R-:W-:Y:S05]  /*24f0*/  BSYNC B1 ;  /* 0x0000000000017941 */ /* 0x000fea0003800000 */
.L_x_51:
[----:B-1----:R-:W-:Y:S01]  /*2500*/  @!P4 IMAD R3, R34, R153, R12 ;  /* 0x000000992203c224 */ /* 0x002fe200078e020c */
[----:B------:R-:W-:Y:S04]  /*2510*/  BSSY B1, `(.L_x_53) ;  /* 0x0000006000017945 */ /* 0x000fe80003800000 */
[----:B------:R1:W-:Y:S01]  /*2520*/  @!P4 STG.E.U8 desc[UR36][R6.64+0x10], R3 ;  /* 0x000010030600c986 */ /* 0x0003e2000c101124 */
[----:B------:R-:W-:Y:S05]  /*2530*/  @P3 BRA `(.L_x_54) ;  /* 0x00000000000c3947 */ /* 0x000fea0003800000 */
[----:B--2---:R-:W1:Y:S02]  /*2540*/  LDG.E.U8 R155, desc[UR36][R10.64+0x11] ;  /* 0x000011240a9b7981 */ /* 0x004e64000c1e1100 */
[----:B-1----:R-:W-:-:S05]  /*2550*/  PRMT R3, R155, 0x8880, RZ ;  /* 0x000088809b037816 */ /* 0x002fca00000000ff */
[----:B------:R-:W-:-:S07]  /*2560*/  IMAD R12, R3, R154, RZ ;  /* 0x0000009a030c7224 */ /* 0x000fce00078e02ff */
.L_x_54:
[----:B------:R-:W-:Y:S05]  /*2570*/  BSYNC B1 ;  /* 0x0000000000017941 */ /* 0x000fea0003800000 */
.L_x_53:
[----:B------:R-:W-:Y:S01]  /*2580*/  @!P3 IMAD R35, R35, R153, R12 ;  /* 0x000000992323b224 */ /* 0x000fe200078e020c */
[----:B------:R-:W-:Y:S04]  /*2590*/  BSSY B1, `(.L_x_55) ;  /* 0x0000006000017945 */ /* 0x000fe80003800000 */
[----:B------:R0:W-:Y:S01]  /*25a0*/  @!P3 STG.E.U8 desc[UR36][R6.64+0x11], R35 ;  /* 0x000011230600b986 */ /* 0x0001e2000c101124 */
[----:B------:R-:W-:Y:S05]  /*25b0*/  @P5 BRA `(.L_x_56) ;  /* 0x00000000000c5947 */ /* 0x000fea0003800000 */
[----:B--2---:R-:W1:Y:S02]  /*25c0*/  LDG.E.U8 R155, desc[UR36][R8.64+0x18] ;  /* 0x00001824089b7981 */ /* 0x004e64000c1e1100 */
[----:B-1----:R-:W-:-:S05]  /*25d0*/  PRMT R3, R155, 0x8880, RZ ;  /* 0x000088809b037816 */ /* 0x002fca00000000ff */
[----:B------:R-:W-:-:S07]  /*25e0*/  IMAD R12, R3, R154, RZ ;  /* 0x0000009a030c7224 */ /* 0x000fce00078e02ff */
.L_x_56:
[----:B------:R-:W-:Y:S05]  /*25f0*/  BSYNC B1 ;  /* 0x0000000000017941 */ /* 0x000fea0003800000 */
.L_x_55:
[----:B-1----:R-:W-:Y:S01]  /*2600*/  @!P5 IMAD R3, R36, R153, R12 ;  /* 0x000000992403d224 */ /* 0x002fe200078e020c */
[----:B------:R-:W-:Y:S04]  /*2610*/  BSSY B1, `(.L_x_57) ;  /* 0x0000006000017945 */ /* 0x000fe80003800000 */
[----:B------:R1:W-:Y:S01]  /*2620*/  @!P5 STG.E.U8 desc[UR36][R4.64+0x18], R3 ;  /* 0x000018030400d986 */ /* 0x0003e2000c101124 */
[----:B------:R-:W-:Y:S05]  /*2630*/  @P2 BRA `(.L_x_58) ;  /* 0x00000000000c2947 */ /* 0x000fea0003800000 */
[----:B--2---:R-:W1:Y:S02]  /*2640*/  LDG.E.U8 R155, desc[UR36][R8.64+0x19] ;  /* 0x00001924089b7981 */ /* 0x004e64000c1e1100 */
[----:B-1----:R-:W-:-:S05]  /*2650*/  PRMT R3, R155, 0x8880, RZ ;  /* 0x000088809b037816 */ /* 0x002fca00000000ff */
[----:B------:R-:W-:-:S07]  /*2660*/  IMAD R12, R3, R154, RZ ;  /* 0x0000009a030c7224 */ /* 0x000fce00078e02ff */
.L_x_58:
[----:B------:R-:W-:Y:S05]  /*2670*/  BSYNC B1 ;  /* 0x0000000000017941 */ /* 0x000fea0003800000 */
.L_x_57:
        /* <DEDUP_REMOVED lines=11> */
.L_x_60:
[----:B------:R-:W-:Y:S05]  /*2730*/  BSYNC B1 ;  /* 0x0000000000017941 */ /* 0x000fea0003800000 */
.L_x_59:
[----:B-1----:R-:W-:Y:S01]  /*2740*/  @!P4 IMAD R3, R38, R153, R12 ;  /* 0x000000992603c224 */ /* 0x002fe200078e020c */
[----:B------:R-:W-:Y:S04]  /*2750*/  BSSY B1, `(.L_x_61) ;  /* 0x0000006000017945 */ /* 0x000fe80003800000 */
[----:B------:R1:W-:Y:S01]  /*2760*/  @!P4 STG.E.U8 desc[UR36][R6.64+0x18], R3 ;  /* 0x000018030600c986 */ /* 0x0003e2000c101124 */
[----:B------:R-:W-:Y:S05]  /*2770*/  @P3 BRA `(.L_x_62) ;  /* 0x00000000000c3947 */ /* 0x000fea0003800000 */
[----:B--2---:R-:W1:Y:S02]  /*2780*/  LDG.E.U8 R155, desc[UR36][R10.64+0x19] ;  /* 0x000019240a9b7981 */ /* 0x004e64000c1e1100 */
[----:B-1----:R-:W-:-:S05]  /*2790*/  PRMT R3, R155, 0x8880, RZ ;  /* 0x000088809b037816 */ /* 0x002fca00000000ff */
[----:B------:R-:W-:-:S07]  /*27a0*/  IMAD R12, R3, R154, RZ ;  /* 0x0000009a030c7224 */ /* 0x000fce00078e02ff */
.L_x_62:
[----:B------:R-:W-:Y:S05]  /*27b0*/  BSYNC B1 ;  /* 0x0000000000017941 */ /* 0x000fea0003800000 */
.L_x_61:
[----:B------:R-:W-:Y:S01]  /*27c0*/  @!P3 IMAD R39, R39, R153, R12 ;  /* 0x000000992727b224 */ /* 0x000fe200078e020c */
[----:B------:R-:W-:Y:S04]  /*27d0*/  BSSY B1, `(.L_x_63) ;  /* 0x0000006000017945 */ /* 0x000fe80003800000 */
[----:B------:R0:W-:Y:S01]  /*27e0*/  @!P3 STG.E.U8 desc[UR36][R6.64+0x19], R39 ;  /* 0x000019270600b986 */ /* 0x0001e2000c101124 */
[----:B------:R-:W-:Y:S05]  /*27f0*/  @P5 BRA `(.L_x_64) ;  /* 0x00000000000c5947 */ /* 0x000fea0003800000 */
[----:B--2---:R-:W1:Y:S02]  /*2800*/  LDG.E.U8 R155, desc[UR36][R8.64+0x20] ;  /* 0x00002024089b7981 */ /* 0x004e64000c1e1100 */
[----:B-1----:R-:W-:-:S05]  /*2810*/  PRMT R3, R155, 0x8880, RZ ;  /* 0x000088809b037816 */ /* 0x002fca00000000ff */
[----:B------:R-:W-:-:S07]  /*2820*/  IMAD R12, R3, R154, RZ ;  /* 0x0000009a030c7224 */ /* 0x000fce00078e02ff */
.L_x_64:
[----:B------:R-:W-:Y:S05]  /*2830*/  BSYNC B1 ;  /* 0x0000000000017941 */ /* 0x000fea0003800000 */
.L_x_63:
[----:B-1----:R-:W-:Y:S01]  /*2840*/  @!P5 IMAD R3, R40, R153, R12 ;  /* 0x000000992803d224 */ /* 0x002fe200078e020c */
[----:B------:R-:W-:Y:S04]  /*2850*/  BSSY B1, `(.L_x_65) ;  /* 0x0000006000017945 */ /* 0x000fe80003800000 */
[----:B------:R1:W-:Y:S01]  /*2860*/  @!P5 STG.E.U8 desc[UR36][R4.64+0x20], R3 ;  /* 0x000020030400d986 */ /* 0x0003e2000c101124 */
[----:B------:R-:W-:Y:S05]  /*2870*/  @P2 BRA `(.L_x_66) ;  /* 0x00000000000c2947 */ /* 0x000fea0003800000 */
[----:B--2---:R-:W1:Y:S02]  /*2880*/  LDG.E.U8 R155, desc[UR36][R8.64+0x21] ;  /* 0x00002124089b7981 */ /* 0x004e64000c1e1100 */
[----:B-1----:R-:W-:-:S05]  /*2890*/  PRMT R3, R155, 0x8880, RZ ;  /* 0x000088809b037816 */ /* 0x002fca00000000ff */
[----:B------:R-:W-:-:S07]  /*28a0*/  IMAD R12, R3, R154, RZ ;  /* 0x0000009a030c7224 */ /* 0x000fce00078e02ff */
.L_x_66:
[----:B------:R-:W-:Y:S05]  /*28b0*/  BSYNC B1 ;  /* 0x0000000000017941 */ /* 0x000fea0003800000 */
.L_x_65:
        /* <DEDUP_REMOVED lines=11> */
.L_x_68:
[----:B------:R-:W-:Y:S05]  /*2970*/  BSYNC B1 ;  /* 0x0000000000017941 */ /* 0x000fea0003800000 */
.L_x_67:
[----:B-1----:R-:W-:Y:S01]  /*2980*/  @!P4 IMAD R3, R42, R153, R12 ;  /* 0x000000992a03c224 */ /* 0x002fe200078e020c */
[----:B------:R-:W-:Y:S04]  /*2990*/  BSSY B1, `(.L_x_69) ;  /* 0x0000006000017945 */ /* 0x000fe80003800000 */
[----:B------:R1:W-:Y:S01]  /*29a0*/  @!P4 STG.E.U8 desc[UR36][R6.64+0x20], R3 ;  /* 0x000020030600c986 */ /* 0x0003e2000c101124 */
[----:B------:R-:W-:Y:S05]  /*29b0*/  @P3 BRA `(.L_x_70) ;  /* 0x00000000000c3947 */ /* 0x000fea0003800000 */
[----:B--2---:R-:W1:Y:S02]  /*29c0*/  LDG.E.U8 R155, desc[UR36][R10.64+0x21] ;  /* 0x000021240a9b7981 */ /* 0x004e64000c1e1100 */
[----:B-1----:R-:W-:-:S05]  /*29d0*/  PRMT R3, R155, 0x8880, RZ ;  /* 0x000088809b037816 */ /* 0x002fca00000000ff */
[----:B------:R-:W-:-:S07]  /*29e0*/  IMAD R12, R3, R154, RZ ;  /* 0x0000009a030c7224 */ /* 0x000fce00078e02ff */
.L_x_70:
[----:B------:R-:W-:Y:S05]  /*29f0*/  BSYNC B1 ;  /* 0x0000000000017941 */ /* 0x000fea0003800000 */
.L_x_69:
[----:B------:R-:W-:Y:S01]  /*2a00*/  @!P3 IMAD R43, R43, R153, R12 ;  /* 0x000000992b2bb224 */ /* 0x000fe200078e020c */
[----:B------:R-:W-:Y:S04]  /*2a10*/  BSSY B1, `(.L_x_71) ;  /* 0x0000006000017945 */ /* 0x000fe80003800000 */
[----:B------:R0:W-:Y:S01]  /*2a20*/  @!P3 STG.E.U8 desc[UR36][R6.64+0x21], R43 ;  /* 0x0000212b0600b986 */ /* 0x0001e2000c101124 */
[----:B------:R-:W-:Y:S05]  /*2a30*/  @P5 BRA `(.L_x_72) ;  /* 0x00000000000c5947 */ /* 0x000fea0003800000 */
[----:B--2---:R-:W1:Y:S02]  /*2a40*/  LDG.E.U8 R155, desc[UR36][R8.64+0x28] ;  /* 0x00002824089b7981 */ /* 0x004e64000c1e1100 */
[----:B-1----:R-:W-:-:S05]  /*2a50*/  PRMT R3, R155, 0x8880, RZ ;  /* 0x000088809b037816 */ /* 0x002fca00000000ff */
[----:B------:R-:W-:-:S07]  /*2a60*/  IMAD R12, R3, R154, RZ ;  /* 0x0000009a030c7224 */ /* 0x000fce00078e02ff */
.L_x_72:
[----:B------:R-:W-:Y:S05]  /*2a70*/  BSYNC B1 ;  /* 0x0000000000017941 */ /* 0x000fea0003800000 */
.L_x_71:
[----:B-1----:R-:W-:Y:S01]  /*2a80*/  @!P5 IMAD R3, R44, R153, R12 ;  /* 0x000000992c03d224 */ /* 0x002fe200078e020c */
[----:B------:R-:W-:Y:S04]  /*2a90*/  BSSY B1, `(.L_x_73) ;  /* 0x0000006000017945 */ /* 0x000fe80003800000 */
[----:B------:R1:W-:Y:S01]  /*2aa0*/  @!P5 STG.E.U8 desc[UR36][R4.64+0x28], R3 ;  /* 0x000028030400d986 */ /* 0x0003e2000c101124 */
[----:B------:R-:W-:Y:S05]  /*2ab0*/  @P2 BRA `(.L_x_74) ;  /* 0x00000000000c2947 */ /* 0x000fea0003800000 */
[----:B--2---:R-:W1:Y:S02]  /*2ac0*/  LDG.E.U8 R155, desc[UR36][R8.64+0x29] ;  /* 0x00002924089b7981 */ /* 0x004e64000c1e1100 */
[----:B-1----:R-:W-:-:S05]  /*2ad0*/  PRMT R3, R155, 0x8880, RZ ;  /* 0x000088809b037816 */ /* 0x002fca00000000ff */
[----:B------:R-:W-:-:S07]  /*2ae0*/  IMAD R12, R3, R154, RZ ;  /* 0x0000009a030c7224 */ /* 0x000fce00078e02ff */
.L_x_74:
[----:B------:R-:W-:Y:S05]  /*2af0*/  BSYNC B1 ;  /* 0x0000000000017941 */ /* 0x000fea0003800000 */
.L_x_73:
        /* <DEDUP_REMOVED lines=11> */
.L_x_76:
[----:B------:R-:W-:Y:S05]  /*2bb0*/  BSYNC B1 ;  /* 0x0000000000017941 */ /* 0x000fea0003800000 */
.L_x_75:
[----:B-1----:R-:W-:Y:S01]  /*2bc0*/  @!P4 IMAD R3, R46, R153, R12 ;  /* 0x000000992e03c224 */ /* 0x002fe200078e020c */
[----:B------:R-:W-:Y:S04]  /*2bd0*/  BSSY B1, `(.L_x_77) ;  /* 0x0000006000017945 */ /* 0x000fe80003800000 */
[----:B------:R1:W-:Y:S01]  /*2be0*/  @!P4 STG.E.U8 desc[UR36][R6.64+0x28], R3 ;  /* 0x000028030600c986 */ /* 0x0003e2000c101124 */
[----:B------:R-:W-:Y:S05]  /*2bf0*/  @P3 BRA `(.L_x_78) ;  /* 0x00000000000c3947 */ /* 0x000fea0003800000 */
[----:B--2---:R-:W1:Y:S02]  /*2c00*/  LDG.E.U8 R155, desc[UR36][R10.64+0x29] ;  /* 0x000029240a9b7981 */ /* 0x004e64000c1e1100 */
[----:B-1----:R-:W-:-:S05]  /*2c10*/  PRMT R3, R155, 0x8880, RZ ;  /* 0x000088809b037816 */ /* 0x002fca00000000ff */
[----:B------:R-:W-:-:S07]  /*2c20*/  IMAD R12, R3, R154, RZ ;  /* 0x0000009a030c7224 */ /* 0x000fce00078e02ff */
.L_x_78:
[----:B------:R-:W-:Y:S05]  /*2c30*/  BSYNC B1 ;  /* 0x0000000000017941 */ /* 0x000fea0003800000 */
.L_x_77:
[----:B------:R-:W-:Y:S01]  /*2c40*/  @!P3 IMAD R47, R47, R153, R12 ;  /* 0x000000992f2fb224 */ /* 0x000fe200078e020c */
[----:B------:R-:W-:Y:S04]  /*2c50*/  BSSY B1, `(.L_x_79) ;  /* 0x0000006000017945 */ /* 0x000fe80003800000 */
[----:B------:R0:W-:Y:S01]  /*2c60*/  @!P3 STG.E.U8 desc[UR36][R6.64+0x29], R47 ;  /* 0x0000292f0600b986 */ /* 0x0001e2000c101124 */
[----:B------:R-:W-:Y:S05]  /*2c70*/  @P5 BRA `(.L_x_80) ;  /* 0x00000000000c5947 */ /* 0x000fea0003800000 */
[----:B--2---:R-:W1:Y:S02]  /*2c80*/  LDG.E.U8 R155, desc[UR36][R8.64+0x30] ;  /* 0x00003024089b7981 */ /* 0x004e64000c1e1100 */
[----:B-1----:R-:W-:-:S05]  /*2c90*/  PRMT R3, R155, 0x8880, RZ ;  /* 0x000088809b037816 */ /* 0x002fca00000000ff */
[----:B------:R-:W-:-:S07]  /*2ca0*/  IMAD R12, R3, R154, RZ ;  /* 0x0000009a030c7224 */ /* 0x000fce00078e02ff */
.L_x_80:
[----:B------:R-:W-:Y:S05]  /*2cb0*/  BSYNC B1 ;  /* 0x0000000000017941 */ /* 0x000fea0003800000 */
.L_x_79:
[----:B-1----:R-:W-:Y:S01]  /*2cc0*/  @!P5 IMAD R3, R48, R153, R12 ;  /* 0x000000993003d224 */ /* 0x002fe200078e020c */
[----:B------:R-:W-:Y:S04]  /*2cd0*/  BSSY B1, `(.L_x_81) ;  /* 0x0000006000017945 */ /* 0x000fe80003800000 */
[----:B------:R1:W-:Y:S01]  /*2ce0*/  @!P5 STG.E.U8 desc[UR36][R4.64+0x30], R3 ;  /* 0x000030030400d986 */ /* 0x0003e2000c101124 */
[----:B------:R-:W-:Y:S05]  /*2cf0*/  @P2 BRA `(.L_x_82) ;  /* 0x00000000000c2947 */ /* 0x000fea0003800000 */
[----:B--2---:R-:W1:Y:S02]  /*2d00*/  LDG.E.U8 R155, desc[UR36][R8.64+0x31] ;  /* 0x00003124089b7981 */ /* 0x004e64000c1e1100 */
[----:B-1----:R-:W-:-:S05]  /*2d10*/  PRMT R3, R155, 0x8880, RZ ;  /* 0x000088809b037816 */ /* 0x002fca00000000ff */
[----:B------:R-:W-:-:S07]  /*2d20*/  IMAD R12, R3, R154, RZ ;  /* 0x0000009a030c7224 */ /* 0x000fce00078e02ff */
.L_x_82:
[----:B------:R-:W-:Y:S05]  /*2d30*/  BSYNC B1 ;  /* 0x0000000000017941 */ /* 0x000fea0003800000 */
.L_x_81:
        /* <DEDUP_REMOVED lines=11> */
.L_x_84:
[----:B------:R-:W-:Y:S05]  /*2df0*/  BSYNC B1 ;  /* 0x0000000000017941 */ /* 0x000fea0003800000 */
.L_x_83:
[----:B-1----:R-:W-:Y:S01]  /*2e00*/  @!P4 IMAD R3, R50, R153, R12 ;  /* 0x000000993203c224 */ /* 0x002fe200078e020c */
[----:B------:R-:W-:Y:S04]  /*2e10*/  BSSY B1, `(.L_x_85) ;  /* 0x0000006000017945 */ /* 0x000fe80003800000 */
[----:B------:R1:W-:Y:S01]  /*2e20*/  @!P4 STG.E.U8 desc[UR36][R6.64+0x30], R3 ;  /* 0x000030030600c986 */ /* 0x0003e2000c101124 */
[----:B------:R-:W-:Y:S05]  /*2e30*/  @P3 BRA `(.L_x_86) ;  /* 0x00000000000c3947 */ /* 0x000fea0003800000 */
[----:B--2---:R-:W1:Y:S02]  /*2e40*/  LDG.E.U8 R155, desc[UR36][R10.64+0x31] ;  /* 0x000031240a9b7981 */ /* 0x004e64000c1e1100 */
[----:B-1----:R-:W-:-:S05]  /*2e50*/  PRMT R3, R155, 0x8880, RZ ;  /* 0x000088809b037816 */ /* 0x002fca00000000ff */
[----:B------:R-:W-:-:S07]  /*2e60*/  IMAD R12, R3, R154, RZ ;  /* 0x0000009a030c7224 */ /* 0x000fce00078e02ff */
.L_x_86:
[----:B------:R-:W-:Y:S05]  /*2e70*/  BSYNC B1 ;  /* 0x0000000000017941 */ /* 0x000fea0003800000 */
.L_x_85:
[----:B------:R-:W-:Y:S01]  /*2e80*/  @!P3 IMAD R51, R51, R153, R12 ;  /* 0x000000993333b224 */ /* 0x000fe200078e020c */
[----:B------:R-:W-:Y:S04]  /*2e90*/  BSSY B1, `(.L_x_87) ;  /* 0x0000006000017945 */ /* 0x000fe80003800000 */
[----:B------:R0:W-:Y:S01]  /*2ea0*/  @!P3 STG.E.U8 desc[UR36][R6.64+0x31], R51 ;  /* 0x000031330600b986 */ /* 0x0001e2000c101124 */
[----:B------:R-:W-:Y:S05]  /*2eb0*/  @P5 BRA `(.L_x_88) ;  /* 0x00000000000c5947 */ /* 0x000fea0003800000 */
[----:B--2---:R-:W1:Y:S02]  /*2ec0*/  LDG.E.U8 R155, desc[UR36][R8.64+0x38] ;  /* 0x00003824089b7981 */ /* 0x004e64000c1e1100 */
[----:B-1----:R-:W-:-:S05]  /*2ed0*/  PRMT R3, R155, 0x8880, RZ ;  /* 0x000088809b037816 */ /* 0x002fca00000000ff */
[----:B------:R-:W-:-:S07]  /*2ee0*/  IMAD R12, R3, R154, RZ ;  /* 0x0000009a030c7224 */ /* 0x000fce00078e02ff */
.L_x_88:
[----:B------:R-:W-:Y:S05]  /*2ef0*/  BSYNC B1 ;  /* 0x0000000000017941 */ /* 0x000fea0003800000 */
.L_x_87:
[----:B-1----:R-:W-:Y:S01]  /*2f00*/  @!P5 IMAD R3, R52, R153, R12 ;  /* 0x000000993403d224 */ /* 0x002fe200078e020c */
[----:B------:R-:W-:Y:S04]  /*2f10*/  BSSY B1, `(.L_x_89) ;  /* 0x0000006000017945 */ /* 0x000fe80003800000 */
[----:B------:R1:W-:Y:S01]  /*2f20*/  @!P5 STG.E.U8 desc[UR36][R4.64+0x38], R3 ;  /* 0x000038030400d986 */ /* 0x0003e2000c101124 */
[----:B------:R-:W-:Y:S05]  /*2f30*/  @P2 BRA `(.L_x_90) ;  /* 0x00000000000c2947 */ /* 0x000fea0003800000 */
[----:B--2---:R-:W1:Y:S02]  /*2f40*/  LDG.E.U8 R155, desc[UR36][R8.64+0x39] ;  /* 0x00003924089b7981 */ /* 0x004e64000c1e1100 */
[----:B-1----:R-:W-:-:S05]  /*2f50*/  PRMT R3, R155, 0x8880, RZ ;  /* 0x000088809b037816 */ /* 0x002fca00000000ff */
[----:B------:R-:W-:-:S07]  /*2f60*/  IMAD R12, R3, R154, RZ ;  /* 0x0000009a030c7224 */ /* 0x000fce00078e02ff */
.L_x_90:
[----:B------:R-:W-:Y:S05]  /*2f70*/  BSYNC B1 ;  /* 0x0000000000017941 */ /* 0x000fea0003800000 */
.L_x_89:
        /* <DEDUP_REMOVED lines=11> */
.L_x_92:
[----:B------:R-:W-:Y:S05]  /*3030*/  BSYNC B1 ;  /* 0x0000000000017941 */ /* 0x000fea0003800000 */
.L_x_91:
[----:B-1----:R-:W-:Y:S01]  /*3040*/  @!P4 IMAD R3, R54, R153, R12 ;  /* 0x000000993603c224 */ /* 0x002fe200078e020c */
[----:B------:R-:W-:Y:S04]  /*3050*/  BSSY B1, `(.L_x_93) ;  /* 0x0000006000017945 */ /* 0x000fe80003800000 */
[----:B------:R1:W-:Y:S01]  /*3060*/  @!P4 STG.E.U8 desc[UR36][R6.64+0x38], R3 ;  /* 0x000038030600c986 */ /* 0x0003e2000c101124 */
[----:B------:R-:W-:Y:S05]  /*3070*/  @P3 BRA `(.L_x_94) ;  /* 0x00000000000c3947 */ /* 0x000fea0003800000 */
[----:B--2---:R-:W1:Y:S02]  /*3080*/  LDG.E.U8 R155, desc[UR36][R10.64+0x39] ;  /* 0x000039240a9b7981 */ /* 0x004e64000c1e1100 */
[----:B-1----:R-:W-:-:S05]  /*3090*/  PRMT R3, R155, 0x8880, RZ ;  /* 0x000088809b037816 */ /* 0x002fca00000000ff */
[----:B------:R-:W-:-:S07]  /*30a0*/  IMAD R12, R3, R154, RZ ;  /* 0x0000009a030c7224 */ /* 0x000fce00078e02ff */
.L_x_94:
[----:B------:R-:W-:Y:S05]  /*30b0*/  BSYNC B1 ;  /* 0x0000000000017941 */ /* 0x000fea0003800000 */
.L_x_93:
[----:B------:R-:W-:Y:S01]  /*30c0*/  @!P3 IMAD R55, R55, R153, R12 ;  /* 0x000000993737b224 */ /* 0x000fe200078e020c */
[----:B------:R-:W-:Y:S04]  /*30d0*/  BSSY B1, `(.L_x_95) ;  /* 0x0000006000017945 */ /* 0x000fe80003800000 */
[----:B------:R0:W-:Y:S01]  /*30e0*/  @!P3 STG.E.U8 desc[UR36][R6.64+0x39], R55 ;  /* 0x000039370600b986 */ /* 0x0001e2000c101124 */
[----:B------:R-:W-:Y:S05]  /*30f0*/  @P5 BRA `(.L_x_96) ;  /* 0x00000000000c5947 */ /* 0x000fea0003800000 */
[----:B--2---:R-:W1:Y:S02]  /*3100*/  LDG.E.U8 R155, desc[UR36][R8.64+0x40] ;  /* 0x00004024089b7981 */ /* 0x004e64000c1e1100 */
[----:B-1----:R-:W-:-:S05]  /*3110*/  PRMT R3, R155, 0x8880, RZ ;  /* 0x000088809b037816 */ /* 0x002fca00000000ff */
[----:B------:R-:W-:-:S07]  /*3120*/  IMAD R12, R3, R154, RZ ;  /* 0x0000009a030c7224 */ /* 0x000fce00078e02ff */
.L_x_96:
[----:B------:R-:W-:Y:S05]  /*3130*/  BSYNC B1 ;  /* 0x0000000000017941 */ /* 0x000fea0003800000 */
.L_x_95:
[----:B-1----:R-:W-:Y:S01]  /*3140*/  @!P5 IMAD R3, R56, R153, R12 ;  /* 0x000000993803d224 */ /* 0x002fe200078e020c */
[----:B------:R-:W-:Y:S04]  /*3150*/  BSSY B1, `(.L_x_97) ;  /* 0x0000006000017945 */ /* 0x000fe80003800000 */
[----:B------:R1:W-:Y:S01]  /*3160*/  @!P5 STG.E.U8 desc[UR36][R4.64+0x40], R3 ;  /* 0x000040030400d986 */ /* 0x0003e2000c101124 */
[----:B------:R-:W-:Y:S05]  /*3170*/  @P2 BRA `(.L_x_98) ;  /* 0x00000000000c2947 */ /* 0x000fea0003800000 */
[----:B--2---:R-:W1:Y:S02]  /*3180*/  LDG.E.U8 R155, desc[UR36][R8.64+0x41] ;  /* 0x00004124089b7981 */ /* 0x004e64000c1e1100 */
[----:B-1----:R-:W-:-:S05]  /*3190*/  PRMT R3, R155, 0x8880, RZ ;  /* 0x000088809b037816 */ /* 0x002fca00000000ff */
[----:B------:R-:W-:-:S07]  /*31a0*/  IMAD R12, R3, R154, RZ ;  /* 0x0000009a030c7224 */ /* 0x000fce00078e02ff */
.L_x_98:
[----:B------:R-:W-:Y:S05]  /*31b0*/  BSYNC B1 ;  /* 0x0000000000017941 */ /* 0x000fea0003800000 */
.L_x_97:
        /* <DEDUP_REMOVED lines=11> */
.L_x_100:
[----:B------:R-:W-:Y:S05]  /*3270*/  BSYNC B1 ;  /* 0x0000000000017941 */ /* 0x000fea0003800000 */
.L_x_99:
[----:B-1----:R-:W-:Y:S01]  /*3280*/  @!P4 IMAD R3, R58, R153, R12 ;  /* 0x000000993a03c224 */ /* 0x002fe200078e020c */
[----:B------:R-:W-:Y:S04]  /*3290*/  BSSY B1, `(.L_x_101) ;  /* 0x0000006000017945 */ /* 0x000fe80003800000 */
[----:B------:R1:W-:Y:S01]  /*32a0*/  @!P4 STG.E.U8 desc[UR36][R6.64+0x40], R3 ;  /* 0x000040030600c986 */ /* 0x0003e2000c101124 */
[----:B------:R-:W-:Y:S05]  /*32b0*/  @P3 BRA `(.L_x_102) ;  /* 0x00000000000c3947 */ /* 0x000fea0003800000 */
[----:B--2---:R-:W1:Y:S02]  /*32c0*/  LDG.E.U8 R155, desc[UR36][R10.64+0x41] ;  /* 0x000041240a9b7981 */ /* 0x004e64000c1e1100 */
[----:B-1----:R-:W-:-:S05]  /*32d0*/  PRMT R3, R155, 0x8880, RZ ;  /* 0x000088809b037816 */ /* 0x002fca00000000ff */
[----:B------:R-:W-:-:S07]  /*32e0*/  IMAD R12, R3, R154, RZ ;  /* 0x0000009a030c7224 */ /* 0x000fce00078e02ff */
.L_x_102:
[----:B------:R-:W-:Y:S05]  /*32f0*/  BSYNC B1 ;  /* 0x0000000000017941 */ /* 0x000fea0003800000 */
.L_x_101:
[----:B------:R-:W-:Y:S01]  /*3300*/  @!P3 IMAD R59, R59, R153, R12 ;  /* 0x000000993b3bb224 */ /* 0x000fe200078e020c */
[----:B------:R-:W-:Y:S04]  /*3310*/  BSSY B1, `(.L_x_103) ;  /* 0x0000006000017945 */ /* 0x000fe80003800000 */
[----:B------:R0:W-:Y:S01]  /*3320*/  @!P3 STG.E.U8 desc[UR36][R6.64+0x41], R59 ;  /* 0x0000413b0600b986 */ /* 0x0001e2000c101124 */
[----:B------:R-:W-:Y:S05]  /*3330*/  @P5 BRA `(.L_x_104) ;  /* 0x00000000000c5947 */ /* 0x000fea0003800000 */
[----:B--2---:R-:W1:Y:S02]  /*3340*/  LDG.E.U8 R155, desc[UR36][R8.64+0x48] ;  /* 0x00004824089b7981 */ /* 0x004e64000c1e1100 */
[----:B-1----:R-:W-:-:S05]  /*3350*/  PRMT R3, R155, 0x8880, RZ ;  /* 0x000088809b037816 */ /* 0x002fca00000000ff */
[----:B------:R-:W-:-:S07]  /*3360*/  IMAD R12, R3, R154, RZ ;  /* 0x0000009a030c7224 */ /* 0x000fce00078e02ff */
.L_x_104:
[----:B------:R-:W-:Y:S05]  /*3370*/  BSYNC B1 ;  /* 0x0000000000017941 */ /* 0x000fea0003800000 */
.L_x_103:
[----:B-1----:R-:W-:Y:S01]  /*3380*/  @!P5 IMAD R3, R60, R153, R12 ;  /* 0x000000993c03d224 */ /* 0x002fe200078e020c */
[----:B------:R-:W-:Y:S04]  /*3390*/  BSSY B1, `(.L_x_105) ;  /* 0x0000006000017945 */ /* 0x000fe80003800000 */
[----:B------:R1:W-:Y:S01]  /*33a0*/  @!P5 STG.E.U8 desc[UR36][R4.64+0x48], R3 ;  /* 0x000048030400d986 */ /* 0x0003e2000c101124 */
[----:B------:R-:W-:Y:S05]  /*33b0*/  @P2 BRA `(.L_x_106) ;  /* 0x00000000000c2947 */ /* 0x000fea0003800000 */
[----:B--2---:R-:W1:Y:S02]  /*33c0*/  LDG.E.U8 R155, desc[UR36][R8.64+0x49] ;  /* 0x00004924089b7981 */ /* 0x004e64000c1e1100 */
[----:B-1----:R-:W-:-:S05]  /*33d0*/  PRMT R3, R155, 0x8880, RZ ;  /* 0x000088809b037816 */ /* 0x002fca00000000ff */
[----:B------:R-:W-:-:S07]  /*33e0*/  IMAD R12, R3, R154, RZ ;  /* 0x0000009a030c7224 */ /* 0x000fce00078e02ff */
.L_x_106:
[----:B------:R-:W-:Y:S05]  /*33f0*/  BSYNC B1 ;  /* 0x0000000000017941 */ /* 0x000fea0003800000 */
.L_x_105:
        /* <DEDUP_REMOVED lines=11> */
.L_x_108:
[----:B------:R-:W-:Y:S05]  /*34b0*/  BSYNC B1 ;  /* 0x0000000000017941 */ /* 0x000fea0003800000 */
.L_x_107:
[----:B-1----:R-:W-:Y:S01]  /*34c0*/  @!P4 IMAD R3, R62, R153, R12 ;  /* 0x000000993e03c224 */ /* 0x002fe200078e020c */
[----:B------:R-:W-:Y:S04]  /*34d0*/  BSSY B1, `(.L_x_109) ;  /* 0x0000006000017945 */ /* 0x000fe80003800000 */
[----:B------:R1:W-:Y:S01]  /*34e0*/  @!P4 STG.E.U8 desc[UR36][R6.64+0x48], R3 ;  /* 0x000048030600c986 */ /* 0x0003e2000c101124 */
[----:B------:R-:W-:Y:S05]  /*34f0*/  @P3 BRA `(.L_x_110) ;  /* 0x00000000000c3947 */ /* 0x000fea0003800000 */
[----:B--2---:R-:W1:Y:S02]  /*3500*/  LDG.E.U8 R155, desc[UR36][R10.64+0x49] ;  /* 0x000049240a9b7981 */ /* 0x004e64000c1e1100 */
[----:B-1----:R-:W-:-:S05]  /*3510*/  PRMT R3, R155, 0x8880, RZ ;  /* 0x000088809b037816 */ /* 0x002fca00000000ff */
[----:B------:R-:W-:-:S07]  /*3520*/  IMAD R12, R3, R154, RZ ;  /* 0x0000009a030c7224 */ /* 0x000fce00078e02ff */
.L_x_110:
[----:B------:R-:W-:Y:S05]  /*3530*/  BSYNC B1 ;  /* 0x0000000000017941 */ /* 0x000fea0003800000 */
.L_x_109:
[----:B------:R-:W-:Y:S01]  /*3540*/  @!P3 IMAD R63, R63, R153, R12 ;  /* 0x000000993f3fb224 */ /* 0x000fe200078e020c */
[----:B------:R-:W-:Y:S04]  /*3550*/  BSSY B1, `(.L_x_111) ;  /* 0x0000006000017945 */ /* 0x000fe80003800000 */
[----:B------:R0:W-:Y:S01]  /*3560*/  @!P3 STG.E.U8 desc[UR36][R6.64+0x49], R63 ;  /* 0x0000493f0600b986 */ /* 0x0001e2000c101124 */
[----:B------:R-:W-:Y:S05]  /*3570*/  @P5 BRA `(.L_x_112) ;  /* 0x00000000000c5947 */ /* 0x000fea0003800000 */
[----:B--2---:R-:W1:Y:S02]  /*3580*/  LDG.E.U8 R155, desc[UR36][R8.64+0x50] ;  /* 0x00005024089b7981 */ /* 0x004e64000c1e1100 */
[----:B-1----:R-:W-:-:S05]  /*3590*/  PRMT R3, R155, 0x8880, RZ ;  /* 0x000088809b037816 */ /* 0x002fca00000000ff */
[----:B------:R-:W-:-:S07]  /*35a0*/  IMAD R12, R3, R154, RZ ;  /* 0x0000009a030c7224 */ /* 0x000fce00078e02ff */
.L_x_112:
[----:B------:R-:W-:Y:S05]  /*35b0*/  BSYNC B1 ;  /* 0x0000000000017941 */ /* 0x000fea0003800000 */
.L_x_111:
[----:B-1----:R-:W-:Y:S01]  /*35c0*/  @!P5 IMAD R3, R64, R153, R12 ;  /* 0x000000994003d224 */ /* 0x002fe200078e020c */
[----:B------:R-:W-:Y:S04]  /*35d0*/  BSSY B1, `(.L_x_113) ;  /* 0x0000006000017945 */ /* 0x000fe80003800000 */
[----:B------:R1:W-:Y:S01]  /*35e0*/  @!P5 STG.E.U8 desc[UR36][R4.64+0x50], R3 ;  /* 0x000050030400d986 */ /* 0x0003e2000c101124 */
[----:B------:R-:W-:Y:S05]  /*35f0*/  @P2 BRA `(.L_x_114) ;  /* 0x00000000000c2947 */ /* 0x000fea0003800000 */
[----:B--2---:R-:W1:Y:S02]  /*3600*/  LDG.E.U8 R155, desc[UR36][R8.64+0x51] ;  /* 0x00005124089b7981 */ /* 0x004e64000c1e1100 */
[----:B-1----:R-:W-:-:S05]  /*3610*/  PRMT R3, R155, 0x8880, RZ ;  /* 0x000088809b037816 */ /* 0x002fca00000000ff */
[----:B------:R-:W-:-:S07]  /*3620*/  IMAD R12, R3, R154, RZ ;  /* 0x0000009a030c7224 */ /* 0x000fce00078e02ff */
.L_x_114:
[----:B------:R-:W-:Y:S05]  /*3630*/  BSYNC B1 ;  /* 0x0000000000017941 */ /* 0x000fea0003800000 */
.L_x_113:
        /* <DEDUP_REMOVED lines=11> */
.L_x_116:
[----:B------:R-:W-:Y:S05]  /*36f0*/  BSYNC B1 ;  /* 0x0000000000017941 */ /* 0x000fea0003800000 */
.L_x_115:
[----:B-1----:R-:W-:Y:S01]  /*3700*/  @!P4 IMAD R3, R66, R153, R12 ;  /* 0x000000994203c224 */ /* 0x002fe200078e020c */
[----:B------:R-:W-:Y:S04]  /*3710*/  BSSY B1, `(.L_x_117) ;  /* 0x0000006000017945 */ /* 0x000fe80003800000 */
[----:B------:R1:W-:Y:S01]  /*3720*/  @!P4 STG.E.U8 desc[UR36][R6.64+0x50], R3 ;  /* 0x000050030600c986 */ /* 0x0003e2000c101124 */
[----:B------:R-:W-:Y:S05]  /*3730*/  @P3 BRA `(.L_x_118) ;  /* 0x00000000000c3947 */ /* 0x000fea0003800000 */
[----:B--2---:R-:W1:Y:S02]  /*3740*/  LDG.E.U8 R155, desc[UR36][R10.64+0x51] ;  /* 0x000051240a9b7981 */ /* 0x004e64000c1e1100 */
[----:B-1----:R-:W-:-:S05]  /*3750*/  PRMT R3, R155, 0x8880, RZ ;  /* 0x000088809b037816 */ /* 0x002fca00000000ff */
[----:B------:R-:W-:-:S07]  /*3760*/  IMAD R12, R3, R154, RZ ;  /* 0x0000009a030c7224 */ /* 0x000fce00078e02ff */
.L_x_118:
[----:B------:R-:W-:Y:S05]  /*3770*/  BSYNC B1 ;  /* 0x0000000000017941 */ /* 0x000fea0003800000 */
.L_x_117:
[----:B------:R-:W-:Y:S01]  /*3780*/  @!P3 IMAD R67, R67, R153, R12 ;  /* 0x000000994343b224 */ /* 0x000fe200078e020c */
[----:B------:R-:W-:Y:S04]  /*3790*/  BSSY B1, `(.L_x_119) ;  /* 0x0000006000017945 */ /* 0x000fe80003800000 */
[----:B------:R0:W-:Y:S01]  /*37a0*/  @!P3 STG.E.U8 desc[UR36][R6.64+0x51], R67 ;  /* 0x000051430600b986 */ /* 0x0001e2000c101124 */
[----:B------:R-:W-:Y:S05]  /*37b0*/  @P5 BRA `(.L_x_120) ;  /* 0x00000000000c5947 */ /* 0x000fea0003800000 */
[----:B--2---:R-:W1:Y:S02]  /*37c0*/  LDG.E.U8 R155, desc[UR36][R8.64+0x58] ;  /* 0x00005824089b7981 */ /* 0x004e64000c1e1100 */
[----:B-1----:R-:W-:-:S05]  /*37d0*/  PRMT R3, R155, 0x8880, RZ ;  /* 0x000088809b037816 */ /* 0x002fca00000000ff */
[----:B------:R-:W-:-:S07]  /*37e0*/  IMAD R12, R3, R154, RZ ;  /* 0x0000009a030c7224 */ /* 0x000fce00078e02ff */
.L_x_120:
[----:B------:R-:W-:Y:S05]  /*37f0*/  BSYNC B1 ;  /* 0x0000000000017941 */ /* 0x000fea0003800000 */
.L_x_119:
[----:B-1----:R-:W-:Y:S01]  /*3800*/  @!P5 IMAD R3, R68, R153, R12 ;  /* 0x000000994403d224 */ /* 0x002fe200078e020c */
[----:B------:R-:W-:Y:S04]  /*3810*/  BSSY B1, `(.L_x_121) ;  /* 0x0000006000017945 */ /* 0x000fe80003800000 */
[----:B------:R1:W-:Y:S01]  /*3820*/  @!P5 STG.E.U8 desc[UR36][R4.64+0x58], R3 ;  /* 0x000058030400d986 */ /* 0x0003e2000c101124 */
[----:B------:R-:W-:Y:S05]  /*3830*/  @P2 BRA `(.L_x_122) ;  /* 0x00000000000c2947 */ /* 0x000fea0003800000 */
[----:B--2---:R-:W1:Y:S02]  /*3840*/  LDG.E.U8 R155, desc[UR36][R8.64+0x59] ;  /* 0x00005924089b7981 */ /* 0x004e64000c1e1100 */
[----:B-1----:R-:W-:-:S05]  /*3850*/  PRMT R3, R155, 0x8880, RZ ;  /* 0x000088809b037816 */ /* 0x002fca00000000ff */
[----:B------:R-:W-:-:S07]  /*3860*/  IMAD R12, R3, R154, RZ ;  /* 0x0000009a030c7224 */ /* 0x000fce00078e02ff */
.L_x_122:
[----:B------:R-:W-:Y:S05]  /*3870*/  BSYNC B1 ;  /* 0x0000000000017941 */ /* 0x000fea0003800000 */
.L_x_121:
        /* <DEDUP_REMOVED lines=11> */
.L_x_124:
[----:B------:R-:W-:Y:S05]  /*3930*/  BSYNC B1 ;  /* 0x0000000000017941 */ /* 0x000fea0003800000 */
.L_x_123:
[----:B-1----:R-:W-:Y:S01]  /*3940*/  @!P4 IMAD R3, R70, R153, R12 ;  /* 0x000000994603c224 */ /* 0x002fe200078e020c */
[----:B------:R-:W-:Y:S04]  /*3950*/  BSSY B1, `(.L_x_125) ;  /* 0x0000006000017945 */ /* 0x000fe80003800000 */
[----:B------:R1:W-:Y:S01]  /*3960*/  @!P4 STG.E.U8 desc[UR36][R6.64+0x58], R3 ;  /* 0x000058030600c986 */ /* 0x0003e2000c101124 */
[----:B------:R-:W-:Y:S05]  /*3970*/  @P3 BRA `(.L_x_126) ;  /* 0x00000000000c3947 */ /* 0x000fea0003800000 */
[----:B--2---:R-:W1:Y:S02]  /*3980*/  LDG.E.U8 R155, desc[UR36][R10.64+0x59] ;  /* 0x000059240a9b7981 */ /* 0x004e64000c1e1100 */
[----:B-1----:R-:W-:-:S05]  /*3990*/  PRMT R3, R155, 0x8880, RZ ;  /* 0x000088809b037816 */ /* 0x002fca00000000ff */
[----:B------:R-:W-:-:S07]  /*39a0*/  IMAD R12, R3, R154, RZ ;  /* 0x0000009a030c7224 */ /* 0x000fce00078e02ff */
.L_x_126:
[----:B------:R-:W-:Y:S05]  /*39b0*/  BSYNC B1 ;  /* 0x0000000000017941 */ /* 0x000fea0003800000 */
.L_x_125:
[----:B------:R-:W-:Y:S01]  /*39c0*/  @!P3 IMAD R71, R71, R153, R12 ;  /* 0x000000994747b224 */ /* 0x000fe200078e020c */
[----:B------:R-:W-:Y:S04]  /*39d0*/  BSSY B1, `(.L_x_127) ;  /* 0x0000006000017945 */ /* 0x000fe80003800000 */
[----:B------:R0:W-:Y:S01]  /*39e0*/  @!P3 STG.E.U8 desc[UR36][R6.64+0x59], R71 ;  /* 0x000059470600b986 */ /* 0x0001e2000c101124 */
[----:B------:R-:W-:Y:S05]  /*39f0*/  @P5 BRA `(.L_x_128) ;  /* 0x00000000000c5947 */ /* 0x000fea0003800000 */
[----:B--2---:R-:W1:Y:S02]  /*3a00*/  LDG.E.U8 R155, desc[UR36][R8.64+0x60] ;  /* 0x00006024089b7981 */ /* 0x004e64000c1e1100 */
[----:B-1----:R-:W-:-:S05]  /*3a10*/  PRMT R3, R155, 0x8880, RZ ;  /* 0x000088809b037816 */ /* 0x002fca00000000ff */
[----:B------:R-:W-:-:S07]  /*3a20*/  IMAD R12, R3, R154, RZ ;  /* 0x0000009a030c7224 */ /* 0x000fce00078e02ff */
.L_x_128:
[----:B------:R-:W-:Y:S05]  /*3a30*/  BSYNC B1 ;  /* 0x0000000000017941 */ /* 0x000fea0003800000 */
.L_x_127:
[----:B-1----:R-:W-:Y:S01]  /*3a40*/  @!P5 IMAD R3, R72, R153, R12 ;  /* 0x000000994803d224 */ /* 0x002fe200078e020c */
[----:B------:R-:W-:Y:S04]  /*3a50*/  BSSY B1, `(.L_x_129) ;  /* 0x0000006000017945 */ /* 0x000fe80003800000 */
[----:B------:R1:W-:Y:S01]  /*3a60*/  @!P5 STG.E.U8 desc[UR36][R4.64+0x60], R3 ;  /* 0x000060030400d986 */ /* 0x0003e2000c101124 */
[----:B------:R-:W-:Y:S05]  /*3a70*/  @P2 BRA `(.L_x_130) ;  /* 0x00000000000c2947 */ /* 0x000fea0003800000 */
[----:B--2---:R-:W1:Y:S02]  /*3a80*/  LDG.E.U8 R155, desc[UR36][R8.64+0x61] ;  /* 0x00006124089b7981 */ /* 0x004e64000c1e1100 */
[----:B-1----:R-:W-:-:S05]  /*3a90*/  PRMT R3, R155, 0x8880, RZ ;  /* 0x000088809b037816 */ /* 0x002fca00000000ff */
[----:B------:R-:W-:-:S07]  /*3aa0*/  IMAD R12, R3, R154, RZ ;  /* 0x0000009a030c7224 */ /* 0x000fce00078e02ff */
.L_x_130:
[----:B------:R-:W-:Y:S05]  /*3ab0*/  BSYNC B1 ;  /* 0x0000000000017941 */ /* 0x000fea0003800000 */
.L_x_129:
        /* <DEDUP_REMOVED lines=11> */
.L_x_132:
[----:B------:R-:W-:Y:S05]  /*3b70*/  BSYNC B1 ;  /* 0x0000000000017941 */ /* 0x000fea0003800000 */
.L_x_131:
[----:B-1----:R-:W-:Y:S01]  /*3b80*/  @!P4 IMAD R3, R74, R153, R12 ;  /* 0x000000994a03c224 */ /* 0x002fe200078e020c */
[----:B------:R-:W-:Y:S04]  /*3b90*/  BSSY B1, `(.L_x_133) ;  /* 0x0000006000017945 */ /* 0x000fe80003800000 */
[----:B------:R1:W-:Y:S01]  /*3ba0*/  @!P4 STG.E.U8 desc[UR36][R6.64+0x60], R3 ;  /* 0x000060030600c986 */ /* 0x0003e2000c101124 */
[----:B------:R-:W-:Y:S05]  /*3bb0*/  @P3 BRA `(.L_x_134) ;  /* 0x00000000000c3947 */ /* 0x000fea0003800000 */
[----:B--2---:R-:W1:Y:S02]  /*3bc0*/  LDG.E.U8 R155, desc[UR36][R10.64+0x61] ;  /* 0x000061240a9b7981 */ /* 0x004e64000c1e1100 */
[----:B-1----:R-:W-:-:S05]  /*3bd0*/  PRMT R3, R155, 0x8880, RZ ;  /* 0x000088809b037816 */ /* 0x002fca00000000ff */
[----:B------:R-:W-:-:S07]  /*3be0*/  IMAD R12, R3, R154, RZ ;  /* 0x0000009a030c7224 */ /* 0x000fce00078e02ff */
.L_x_134:
[----:B------:R-:W-:Y:S05]  /*3bf0*/  BSYNC B1 ;  /* 0x0000000000017941 */ /* 0x000fea0003800000 */
.L_x_133:
[----:B------:R-:W-:Y:S01]  /*3c00*/  @!P3 IMAD R75, R75, R153, R12 ;  /* 0x000000994b4bb224 */ /* 0x000fe200078e020c */
[----:B------:R-:W-:Y:S04]  /*3c10*/  BSSY B1, `(.L_x_135) ;  /* 0x0000006000017945 */ /* 0x000fe80003800000 */
[----:B------:R0:W-:Y:S01]  /*3c20*/  @!P3 STG.E.U8 desc[UR36][R6.64+0x61], R75 ;  /* 0x0000614b0600b986 */ /* 0x0001e2000c101124 */
[----:B------:R-:W-:Y:S05]  /*3c30*/  @P5 BRA `(.L_x_136) ;  /* 0x00000000000c5947 */ /* 0x000fea0003800000 */
[----:B--2---:R-:W1:Y:S02]  /*3c40*/  LDG.E.U8 R155, desc[UR36][R8.64+0x68] ;  /* 0x00006824089b7981 */ /* 0x004e64000c1e1100 */
[----:B-1----:R-:W-:-:S05]  /*3c50*/  PRMT R3, R155, 0x8880, RZ ;  /* 0x000088809b037816 */ /* 0x002fca00000000ff */
[----:B------:R-:W-:-:S07]  /*3c60*/  IMAD R12, R3, R154, RZ ;  /* 0x0000009a030c7224 */ /* 0x000fce00078e02ff */
.L_x_136:
[----:B------:R-:W-:Y:S05]  /*3c70*/  BSYNC B1 ;  /* 0x0000000000017941 */ /* 0x000fea0003800000 */
.L_x_135:
[----:B-1----:R-:W-:Y:S01]  /*3c80*/  @!P5 IMAD R3, R76, R153, R12 ;  /* 0x000000994c03d224 */ /* 0x002fe200078e020c */
[----:B------:R-:W-:Y:S04]  /*3c90*/  BSSY B1, `(.L_x_137) ;  /* 0x0000006000017945 */ /* 0x000fe80003800000 */
[----:B------:R1:W-:Y:S01]  /*3ca0*/  @!P5 STG.E.U8 desc[UR36][R4.64+0x68], R3 ;  /* 0x000068030400d986 */ /* 0x0003e2000c101124 */
[----:B------:R-:W-:Y:S05]  /*3cb0*/  @P2 BRA `(.L_x_138) ;  /* 0x00000000000c2947 */ /* 0x000fea0003800000 */
[----:B--2---:R-:W1:Y:S02]  /*3cc0*/  LDG.E.U8 R155, desc[UR36][R8.64+0x69] ;  /* 0x00006924089b7981 */ /* 0x004e64000c1e1100 */
[----:B-1----:R-:W-:-:S05]  /*3cd0*/  PRMT R3, R155, 0x8880, RZ ;  /* 0x000088809b037816 */ /* 0x002fca00000000ff */
[----:B------:R-:W-:-:S07]  /*3ce0*/  IMAD R12, R3, R154, RZ ;  /* 0x0000009a030c7224 */ /* 0x000fce00078e02ff */
.L_x_138:
[----:B------:R-:W-:Y:S05]  /*3cf0*/  BSYNC B1 ;  /* 0x0000000000017941 */ /* 0x000fea0003800000 */
.L_x_137:
        /* <DEDUP_REMOVED lines=11> */
.L_x_140:
[----:B------:R-:W-:Y:S05]  /*3db0*/  BSYNC B1 ;  /* 0x0000000000017941 */ /* 0x000fea0003800000 */
.L_x_139:
[----:B-1----:R-:W-:Y:S01]  /*3dc0*/  @!P4 IMAD R3, R78, R153, R12 ;  /* 0x000000994e03c224 */ /* 0x002fe200078e020c */
[----:B------:R-:W-:Y:S04]  /*3dd0*/  BSSY B1, `(.L_x_141) ;  /* 0x0000006000017945 */ /* 0x000fe80003800000 */
[----:B------:R1:W-:Y:S01]  /*3de0*/  @!P4 STG.E.U8 desc[UR36][R6.64+0x68], R3 ;  /* 0x000068030600c986 */ /* 0x0003e2000c101124 */
[----:B------:R-:W-:Y:S05]  /*3df0*/  @P3 BRA `(.L_x_142) ;  /* 0x00000000000c3947 */ /* 0x000fea0003800000 */
[----:B--2---:R-:W1:Y:S02]  /*3e00*/  LDG.E.U8 R155, desc[UR36][R10.64+0x69] ;  /* 0x000069240a9b7981 */ /* 0x004e64000c1e1100 */
[----:B-1----:R-:W-:-:S05]  /*3e10*/  PRMT R3, R155, 0x8880, RZ ;  /* 0x000088809b037816 */ /* 0x002fca00000000ff */
[----:B------:R-:W-:-:S07]  /*3e20*/  IMAD R12, R3, R154, RZ ;  /* 0x0000009a030c7224 */ /* 0x000fce00078e02ff */
.L_x_142:
[----:B------:R-:W-:Y:S05]  /*3e30*/  BSYNC B1 ;  /* 0x0000000000017941 */ /* 0x000fea0003800000 */
.L_x_141:
[----:B------:R-:W-:Y:S01]  /*3e40*/  @!P3 IMAD R79, R79, R153, R12 ;  /* 0x000000994f4fb224 */ /* 0x000fe200078e020c */
[----:B------:R-:W-:Y:S04]  /*3e50*/  BSSY B1, `(.L_x_143) ;  /* 0x0000006000017945 */ /* 0x000fe80003800000 */
[----:B------:R0:W-:Y:S01]  /*3e60*/  @!P3 STG.E.U8 desc[UR36][R6.64+0x69], R79 ;  /* 0x0000694f0600b986 */ /* 0x0001e2000c101124 */
[----:B------:R-:W-:Y:S05]  /*3e70*/  @P5 BRA `(.L_x_144) ;  /* 0x00000000000c5947 */ /* 0x000fea0003800000 */
[----:B--2---:R-:W1:Y:S02]  /*3e80*/  LDG.E.U8 R155, desc[UR36][R8.64+0x70] ;  /* 0x00007024089b7981 */ /* 0x004e64000c1e1100 */
[----:B-1----:R-:W-:-:S05]  /*3e90*/  PRMT R3, R155, 0x8880, RZ ;  /* 0x000088809b037816 */ /* 0x002fca00000000ff */
[----:B------:R-:W-:-:S07]  /*3ea0*/  IMAD R12, R3, R154, RZ ;  /* 0x0000009a030c7224 */ /* 0x000fce00078e02ff */
.L_x_144:
[----:B------:R-:W-:Y:S05]  /*3eb0*/  BSYNC B1 ;  /* 0x0000000000017941 */ /* 0x000fea0003800000 */
.L_x_143:
[----:B-1----:R-:W-:Y:S01]  /*3ec0*/  @!P5 IMAD R3, R80, R153, R12 ;  /* 0x000000995003d224 */ /* 0x002fe200078e020c */
[----:B------:R-:W-:Y:S04]  /*3ed0*/  BSSY B1, `(.L_x_145) ;  /* 0x0000006000017945 */ /* 0x000fe80003800000 */
[----:B------:R1:W-:Y:S01]  /*3ee0*/  @!P5 STG.E.U8 desc[UR36][R4.64+0x70], R3 ;  /* 0x000070030400d986 */ /* 0x0003e2000c101124 */
[----:B------:R-:W-:Y:S05]  /*3ef0*/  @P2 BRA `(.L_x_146) ;  /* 0x00000000000c2947 */ /* 0x000fea0003800000 */
[----:B--2---:R-:W1:Y:S02]  /*3f00*/  LDG.E.U8 R155, desc[UR36][R8.64+0x71] ;  /* 0x00007124089b7981 */ /* 0x004e64000c1e1100 */
[----:B-1----:R-:W-:-:S05]  /*3f10*/  PRMT R3, R155, 0x8880, RZ ;  /* 0x000088809b037816 */ /* 0x002fca00000000ff */
[----:B------:R-:W-:-:S07]  /*3f20*/  IMAD R12, R3, R154, RZ ;  /* 0x0000009a030c7224 */ /* 0x000fce00078e02ff */
.L_x_146:
[----:B------:R-:W-:Y:S05]  /*3f30*/  BSYNC B1 ;  /* 0x0000000000017941 */ /* 0x000fea0003800000 */
.L_x_145:
        /* <DEDUP_REMOVED lines=11> */
.L_x_148:
[----:B------:R-:W-:Y:S05]  /*3ff0*/  BSYNC B1 ;  /* 0x0000000000017941 */ /* 0x000fea0003800000 */
.L_x_147:
[----:B-1----:R-:W-:Y:S01]  /*4000*/  @!P4 IMAD R3, R82, R153, R12 ;  /* 0x000000995203c224 */ /* 0x002fe200078e020c */
[----:B------:R-:W-:Y:S04]  /*4010*/  BSSY B1, `(.L_x_149) ;  /* 0x0000006000017945 */ /* 0x000fe80003800000 */
[----:B------:R1:W-:Y:S01]  /*4020*/  @!P4 STG.E.U8 desc[UR36][R6.64+0x70], R3 ;  /* 0x000070030600c986 */ /* 0x0003e2000c101124 */
[----:B------:R-:W-:Y:S05]  /*4030*/  @P3 BRA `(.L_x_150) ;  /* 0x00000000000c3947 */ /* 0x000fea0003800000 */
[----:B--2---:R-:W1:Y:S02]  /*4040*/  LDG.E.U8 R155, desc[UR36][R10.64+0x71] ;  /* 0x000071240a9b7981 */ /* 0x004e64000c1e1100 */
[----:B-1----:R-:W-:-:S05]  /*4050*/  PRMT R3, R155, 0x8880, RZ ;  /* 0x000088809b037816 */ /* 0x002fca00000000ff */
[----:B------:R-:W-:-:S07]  /*4060*/  IMAD R12, R3, R154, RZ ;  /* 0x0000009a030c7224 */ /* 0x000fce00078e02ff */
.L_x_150:
[----:B------:R-:W-:Y:S05]  /*4070*/  BSYNC B1 ;  /* 0x0000000000017941 */ /* 0x000fea0003800000 */
.L_x_149:
[----:B------:R-:W-:Y:S01]  /*4080*/  @!P3 IMAD R83, R83, R153, R12 ;  /* 0x000000995353b224 */ /* 0x000fe200078e020c */
[----:B------:R-:W-:Y:S04]  /*4090*/  BSSY B1, `(.L_x_151) ;  /* 0x0000006000017945 */ /* 0x000fe80003800000 */
[----:B------:R0:W-:Y:S01]  /*40a0*/  @!P3 STG.E.U8 desc[UR36][R6.64+0x71], R83 ;  /* 0x000071530600b986 */ /* 0x0001e2000c101124 */
[----:B------:R-:W-:Y:S05]  /*40b0*/  @P5 BRA `(.L_x_152) ;  /* 0x00000000000c5947 */ /* 0x000fea0003800000 */
[----:B--2---:R-:W1:Y:S02]  /*40c0*/  LDG.E.U8 R155, desc[UR36][R8.64+0x78] ;  /* 0x00007824089b7981 */ /* 0x004e64000c1e1100 */
[----:B-1----:R-:W-:-:S05]  /*40d0*/  PRMT R3, R155, 0x8880, RZ ;  /* 0x000088809b037816 */ /* 0x002fca00000000ff */
[----:B------:R-:W-:-:S07]  /*40e0*/  IMAD R12, R3, R154, RZ ;  /* 0x0000009a030c7224 */ /* 0x000fce00078e02ff */
.L_x_152:
[----:B------:R-:W-:Y:S05]  /*40f0*/  BSYNC B1 ;  /* 0x0000000000017941 */ /* 0x000fea0003800000 */
.L_x_151:
[----:B-1----:R-:W-:Y:S01]  /*4100*/  @!P5 IMAD R3, R84, R153, R12 ;  /* 0x000000995403d224 */ /* 0x002fe200078e020c */
[----:B------:R-:W-:Y:S04]  /*4110*/  BSSY B1, `(.L_x_153) ;  /* 0x0000006000017945 */ /* 0x000fe80003800000 */
[----:B------:R1:W-:Y:S01]  /*4120*/  @!P5 STG.E.U8 desc[UR36][R4.64+0x78], R3 ;  /* 0x000078030400d986 */ /* 0x0003e2000c101124 */
[----:B------:R-:W-:Y:S05]  /*4130*/  @P2 BRA `(.L_x_154) ;  /* 0x00000000000c2947 */ /* 0x000fea0003800000 */
[----:B--2---:R-:W1:Y:S02]  /*4140*/  LDG.E.U8 R155, desc[UR36][R8.64+0x79] ;  /* 0x00007924089b7981 */ /* 0x004e64000c1e1100 */
[----:B-1----:R-:W-:-:S05]  /*4150*/  PRMT R3, R155, 0x8880, RZ ;  /* 0x000088809b037816 */ /* 0x002fca00000000ff */
[----:B------:R-:W-:-:S07]  /*4160*/  IMAD R12, R3, R154, RZ ;  /* 0x0000009a030c7224 */ /* 0x000fce00078e02ff */
.L_x_154:
[----:B------:R-:W-:Y:S05]  /*4170*/  BSYNC B1 ;  /* 0x0000000000017941 */ /* 0x000fea0003800000 */
.L_x_153:
        /* <DEDUP_REMOVED lines=11> */
.L_x_156:
[----:B------:R-:W-:Y:S05]  /*4230*/  BSYNC B1 ;  /* 0x0000000000017941 */ /* 0x000fea0003800000 */
.L_x_155:
[----:B-1----:R-:W-:Y:S01]  /*4240*/  @!P4 IMAD R3, R86, R153, R12 ;  /* 0x000000995603c224 */ /* 0x002fe200078e020c */
[----:B------:R-:W-:Y:S04]  /*4250*/  BSSY B1, `(.L_x_157) ;  /* 0x0000006000017945 */ /* 0x000fe80003800000 */
[----:B------:R1:W-:Y:S01]  /*4260*/  @!P4 STG.E.U8 desc[UR36][R6.64+0x78], R3 ;  /* 0x000078030600c986 */ /* 0x0003e2000c101124 */
[----:B------:R-:W-:Y:S05]  /*4270*/  @P3 BRA `(.L_x_158) ;  /* 0x00000000000c3947 */ /* 0x000fea0003800000 */
[----:B--2---:R-:W1:Y:S02]  /*4280*/  LDG.E.U8 R155, desc[UR36][R10.64+0x79] ;  /* 0x000079240a9b7981 */ /* 0x004e64000c1e1100 */
[----:B-1----:R-:W-:-:S05]  /*4290*/  PRMT R3, R155, 0x8880, RZ ;  /* 0x000088809b037816 */ /* 0x002fca00000000ff */
[----:B------:R-:W-:-:S07]  /*42a0*/  IMAD R12, R3, R154, RZ ;  /* 0x0000009a030c7224 */ /* 0x000fce00078e02ff */
.L_x_158:
[----:B------:R-:W-:Y:S05]  /*42b0*/  BSYNC B1 ;  /* 0x0000000000017941 */ /* 0x000fea0003800000 */
.L_x_157:
[----:B------:R-:W-:Y:S01]  /*42c0*/  @!P3 IMAD R87, R87, R153, R12 ;  /* 0x000000995757b224 */ /* 0x000fe200078e020c */
[----:B------:R-:W-:Y:S04]  /*42d0*/  BSSY B1, `(.L_x_159) ;  /* 0x0000006000017945 */ /* 0x000fe80003800000 */
[----:B------:R0:W-:Y:S01]  /*42e0*/  @!P3 STG.E.U8 desc[UR36][R6.64+0x79], R87 ;  /* 0x000079570600b986 */ /* 0x0001e2000c101124 */
[----:B------:R-:W-:Y:S05]  /*42f0*/  @P5 BRA `(.L_x_160) ;  /* 0x00000000000c5947 */ /* 0x000fea0003800000 */
[----:B--2---:R-:W1:Y:S02]  /*4300*/  LDG.E.U8 R155, desc[UR36][R8.64+0x80] ;  /* 0x00008024089b7981 */ /* 0x004e64000c1e1100 */
[----:B-1----:R-:W-:-:S05]  /*4310*/  PRMT R3, R155, 0x8880, RZ ;  /* 0x000088809b037816 */ /* 0x002fca00000000ff */
[----:B------:R-:W-:-:S07]  /*4320*/  IMAD R12, R3, R154, RZ ;  /* 0x0000009a030c7224 */ /* 0x000fce00078e02ff */
.L_x_160:
[----:B------:R-:W-:Y:S05]  /*4330*/  BSYNC B1 ;  /* 0x0000000000017941 */ /* 0x000fea0003800000 */
.L_x_159:
[----:B-1----:R-:W-:Y:S01]  /*4340*/  @!P5 IMAD R3, R88, R153, R12 ;  /* 0x000000995803d224 */ /* 0x002fe200078e020c */
[----:B------:R-:W-:Y:S04]  /*4350*/  BSSY B1, `(.L_x_161) ;  /* 0x0000006000017945 */ /* 0x000fe80003800000 */
[----:B------:R1:W-:Y:S01]  /*4360*/  @!P5 STG.E.U8 desc[UR36][R4.64+0x80], R3 ;  /* 0x000080030400d986 */ /* 0x0003e2000c101124 */
[----:B------:R-:W-:Y:S05]  /*4370*/  @P2 BRA `(.L_x_162) ;  /* 0x00000000000c2947 */ /* 0x000fea0003800000 */
[----:B--2---:R-:W1:Y:S02]  /*4380*/  LDG.E.U8 R155, desc[UR36][R8.64+0x81] ;  /* 0x00008124089b7981 */ /* 0x004e64000c1e1100 */
[----:B-1----:R-:W-:-:S05]  /*4390*/  PRMT R3, R155, 0x8880, RZ ;  /* 0x000088809b037816 */ /* 0x002fca00000000ff */
[----:B------:R-:W-:-:S07]  /*43a0*/  IMAD R12, R3, R154, RZ ;  /* 0x0000009a030c7224 */ /* 0x000fce00078e02ff */
.L_x_162:
[----:B------:R-:W-:Y:S05]  /*43b0*/  BSYNC B1 ;  /* 0x0000000000017941 */ /* 0x000fea0003800000 */
.L_x_161:
        /* <DEDUP_REMOVED lines=11> */
.L_x_164:
[----:B------:R-:W-:Y:S05]  /*4470*/  BSYNC B1 ;  /* 0x0000000000017941 */ /* 0x000fea0003800000 */
.L_x_163:
[----:B-1----:R-:W-:Y:S01]  /*4480*/  @!P4 IMAD R3, R90, R153, R12 ;  /* 0x000000995a03c224 */ /* 0x002fe200078e020c */
[----:B------:R-:W-:Y:S04]  /*4490*/  BSSY B1, `(.L_x_165) ;  /* 0x0000006000017945 */ /* 0x000fe80003800000 */
[----:B------:R1:W-:Y:S01]  /*44a0*/  @!P4 STG.E.U8 desc[UR36][R6.64+0x80], R3 ;  /* 0x000080030600c986 */ /* 0x0003e2000c101124 */
[----:B------:R-:W-:Y:S05]  /*44b0*/  @P3 BRA `(.L_x_166) ;  /* 0x00000000000c3947 */ /* 0x000fea0003800000 */
[----:B--2---:R-:W1:Y:S02]  /*44c0*/  LDG.E.U8 R155, desc[UR36][R10.64+0x81] ;  /* 0x000081240a9b7981 */ /* 0x004e64000c1e1100 */
[----:B-1----:R-:W-:-:S05]  /*44d0*/  PRMT R3, R155, 0x8880, RZ ;  /* 0x000088809b037816 */ /* 0x002fca00000000ff */
[----:B------:R-:W-:-:S07]  /*44e0*/  IMAD R12, R3, R154, RZ ;  /* 0x0000009a030c7224 */ /* 0x000fce00078e02ff */
.L_x_166:
[----:B------:R-:W-:Y:S05]  /*44f0*/  BSYNC B1 ;  /* 0x0000000000017941 */ /* 0x000fea0003800000 */
.L_x_165:
[----:B------:R-:W-:Y:S01]  /*4500*/  @!P3 IMAD R91, R91, R153, R12 ;  /* 0x000000995b5bb224 */ /* 0x000fe200078e020c */
[----:B------:R-:W-:Y:S04]  /*4510*/  BSSY B1, `(.L_x_167) ;  /* 0x0000006000017945 */ /* 0x000fe80003800000 */
[----:B------:R0:W-:Y:S01]  /*4520*/  @!P3 STG.E.U8 desc[UR36][R6.64+0x81], R91 ;  /* 0x0000815b0600b986 */ /* 0x0001e2000c101124 */
[----:B------:R-:W-:Y:S05]  /*4530*/  @P5 BRA `(.L_x_168) ;  /* 0x00000000000c5947 */ /* 0x000fea0003800000 */
[----:B--2---:R-:W1:Y:S02]  /*4540*/  LDG.E.U8 R155, desc[UR36][R8.64+0x88] ;  /* 0x00008824089b7981 */ /* 0x004e64000c1e1100 */
[----:B-1----:R-:W-:-:S05]  /*4550*/  PRMT R3, R155, 0x8880, RZ ;  /* 0x000088809b037816 */ /* 0x002fca00000000ff */
[----:B------:R-:W-:-:S07]  /*4560*/  IMAD R12, R3, R154, RZ ;  /* 0x0000009a030c7224 */ /* 0x000fce00078e02ff */
.L_x_168:
[----:B------:R-:W-:Y:S05]  /*4570*/  BSYNC B1 ;  /* 0x0000000000017941 */ /* 0x000fea0003800000 */
.L_x_167:
[----:B-1----:R-:W-:Y:S01]  /*4580*/  @!P5 IMAD R3, R92, R153, R12 ;  /* 0x000000995c03d224 */ /* 0x002fe200078e020c */
[----:B------:R-:W-:Y:S04]  /*4590*/  BSSY B1, `(.L_x_169) ;  /* 0x0000006000017945 */ /* 0x000fe80003800000 */
[----:B------:R1:W-:Y:S01]  /*45a0*/  @!P5 STG.E.U8 desc[UR36][R4.64+0x88], R3 ;  /* 0x000088030400d986 */ /* 0x0003e2000c101124 */
[----:B------:R-:W-:Y:S05]  /*45b0*/  @P2 BRA `(.L_x_170) ;  /* 0x00000000000c2947 */ /* 0x000fea0003800000 */
[----:B--2---:R-:W1:Y:S02]  /*45c0*/  LDG.E.U8 R155, desc[UR36][R8.64+0x89] ;  /* 0x00008924089b7981 */ /* 0x004e64000c1e1100 */
[----:B-1----:R-:W-:-:S05]  /*45d0*/  PRMT R3, R155, 0x8880, RZ ;  /* 0x000088809b037816 */ /* 0x002fca00000000ff */
[----:B------:R-:W-:-:S07]  /*45e0*/  IMAD R12, R3, R154, RZ ;  /* 0x0000009a030c7224 */ /* 0x000fce00078e02ff */
.L_x_170:
[----:B------:R-:W-:Y:S05]  /*45f0*/  BSYNC B1 ;  /* 0x0000000000017941 */ /* 0x000fea0003800000 */
.L_x_169:
        /* <DEDUP_REMOVED lines=11> */
.L_x_172:
[----:B------:R-:W-:Y:S05]  /*46b0*/  BSYNC B1 ;  /* 0x0000000000017941 */ /* 0x000fea0003800000 */
.L_x_171:
[----:B-1----:R-:W-:Y:S01]  /*46c0*/  @!P4 IMAD R3, R94, R153, R12 ;  /* 0x000000995e03c224 */ /* 0x002fe200078e020c */
[----:B------:R-:W-:Y:S04]  /*46d0*/  BSSY B1, `(.L_x_173) ;  /* 0x0000006000017945 */ /* 0x000fe80003800000 */
[----:B------:R1:W-:Y:S01]  /*46e0*/  @!P4 STG.E.U8 desc[UR36][R6.64+0x88], R3 ;  /* 0x000088030600c986 */ /* 0x0003e2000c101124 */
[----:B------:R-:W-:Y:S05]  /*46f0*/  @P3 BRA `(.L_x_174) ;  /* 0x00000000000c3947 */ /* 0x000fea0003800000 */
[----:B--2---:R-:W1:Y:S02]  /*4700*/  LDG.E.U8 R155, desc[UR36][R10.64+0x89] ;  /* 0x000089240a9b7981 */ /* 0x004e64000c1e1100 */
[----:B-1----:R-:W-:-:S05]  /*4710*/  PRMT R3, R155, 0x8880, RZ ;  /* 0x000088809b037816 */ /* 0x002fca00000000ff */
[----:B------:R-:W-:-:S07]  /*4720*/  IMAD R12, R3, R154, RZ ;  /* 0x0000009a030c7224 */ /* 0x000fce00078e02ff */
.L_x_174:
[----:B------:R-:W-:Y:S05]  /*4730*/  BSYNC B1 ;  /* 0x0000000000017941 */ /* 0x000fea0003800000 */
.L_x_173:
[----:B------:R-:W-:Y:S01]  /*4740*/  @!P3 IMAD R95, R95, R153, R12 ;  /* 0x000000995f5fb224 */ /* 0x000fe200078e020c */
[----:B------:R-:W-:Y:S04]  /*4750*/  BSSY B1, `(.L_x_175) ;  /* 0x0000006000017945 */ /* 0x000fe80003800000 */
[----:B------:R0:W-:Y:S01]  /*4760*/  @!P3 STG.E.U8 desc[UR36][R6.64+0x89], R95 ;  /* 0x0000895f0600b986 */ /* 0x0001e2000c101124 */
[----:B------:R-:W-:Y:S05]  /*4770*/  @P5 BRA `(.L_x_176) ;  /* 0x00000000000c5947 */ /* 0x000fea0003800000 */
[----:B--2---:R-:W1:Y:S02]  /*4780*/  LDG.E.U8 R155, desc[UR36][R8.64+0x90] ;  /* 0x00009024089b7981 */ /* 0x004e64000c1e1100 */
[----:B-1----:R-:W-:-:S05]  /*4790*/  PRMT R3, R155, 0x8880, RZ ;  /* 0x000088809b037816 */ /* 0x002fca00000000ff */
[----:B------:R-:W-:-:S07]  /*47a0*/  IMAD R12, R3, R154, RZ ;  /* 0x0000009a030c7224 */ /* 0x000fce00078e02ff */
.L_x_176:
[----:B------:R-:W-:Y:S05]  /*47b0*/  BSYNC B1 ;  /* 0x0000000000017941 */ /* 0x000fea0003800000 */
.L_x_175:
[----:B-1----:R-:W-:Y:S01]  /*47c0*/  @!P5 IMAD R3, R96, R153, R12 ;  /* 0x000000996003d224 */ /* 0x002fe200078e020c */
[----:B------:R-:W-:Y:S04]  /*47d0*/  BSSY B1, `(.L_x_177) ;  /* 0x0000006000017945 */ /* 0x000fe80003800000 */
[----:B------:R1:W-:Y:S01]  /*47e0*/  @!P5 STG.E.U8 desc[UR36][R4.64+0x90], R3 ;  /* 0x000090030400d986 */ /* 0x0003e2000c101124 */
[----:B------:R-:W-:Y:S05]  /*47f0*/  @P2 BRA `(.L_x_178) ;  /* 0x00000000000c2947 */ /* 0x000fea0003800000 */
[----:B--2---:R-:W1:Y:S02]  /*4800*/  LDG.E.U8 R155, desc[UR36][R8.64+0x91] ;  /* 0x00009124089b7981 */ /* 0x004e64000c1e1100 */
[----:B-1----:R-:W-:-:S05]  /*4810*/  PRMT R3, R155, 0x8880, RZ ;  /* 0x000088809b037816 */ /* 0x002fca00000000ff */
[----:B------:R-:W-:-:S07]  /*4820*/  IMAD R12, R3, R154, RZ ;  /* 0x0000009a030c7224 */ /* 0x000fce00078e02ff */
.L_x_178:
[----:B------:R-:W-:Y:S05]  /*4830*/  BSYNC B1 ;  /* 0x0000000000017941 */ /* 0x000fea0003800000 */
.L_x_177:
        /* <DEDUP_REMOVED lines=11> */
.L_x_180:
[----:B------:R-:W-:Y:S05]  /*48f0*/  BSYNC B1 ;  /* 0x0000000000017941 */ /* 0x000fea0003800000 */
.L_x_179:
[----:B-1----:R-:W-:Y:S01]  /*4900*/  @!P4 IMAD R3, R98, R153, R12 ;  /* 0x000000996203c224 */ /* 0x002fe200078e020c */
[----:B------:R-:W-:Y:S04]  /*4910*/  BSSY B1, `(.L_x_181) ;  /* 0x0000006000017945 */ /* 0x000fe80003800000 */
[----:B------:R1:W-:Y:S01]  /*4920*/  @!P4 STG.E.U8 desc[UR36][R6.64+0x90], R3 ;  /* 0x000090030600c986 */ /* 0x0003e2000c101124 */
[----:B------:R-:W-:Y:S05]  /*4930*/  @P3 BRA `(.L_x_182) ;  /* 0x00000000000c3947 */ /* 0x000fea0003800000 */
[----:B--2---:R-:W1:Y:S02]  /*4940*/  LDG.E.U8 R155, desc[UR36][R10.64+0x91] ;  /* 0x000091240a9b7981 */ /* 0x004e64000c1e1100 */
[----:B-1----:R-:W-:-:S05]  /*4950*/  PRMT R3, R155, 0x8880, RZ ;  /* 0x000088809b037816 */ /* 0x002fca00000000ff */
[----:B------:R-:W-:-:S07]  /*4960*/  IMAD R12, R3, R154, RZ ;  /* 0x0000009a030c7224 */ /* 0x000fce00078e02ff */
.L_x_182:
[----:B------:R-:W-:Y:S05]  /*4970*/  BSYNC B1 ;  /* 0x0000000000017941 */ /* 0x000fea0003800000 */
.L_x_181:
[----:B------:R-:W-:Y:S01]  /*4980*/  @!P3 IMAD R99, R99, R153, R12 ;  /* 0x000000996363b224 */ /* 0x000fe200078e020c */
[----:B------:R-:W-:Y:S04]  /*4990*/  BSSY B1, `(.L_x_183) ;  /* 0x0000006000017945 */ /* 0x000fe80003800000 */
[----:B------:R0:W-:Y:S01]  /*49a0*/  @!P3 STG.E.U8 desc[UR36][R6.64+0x91], R99 ;  /* 0x000091630600b986 */ /* 0x0001e2000c101124 */
[----:B------:R-:W-:Y:S05]  /*49b0*/  @P5 BRA `(.L_x_184) ;  /* 0x00000000000c5947 */ /* 0x000fea0003800000 */
[----:B--2---:R-:W1:Y:S02]  /*49c0*/  LDG.E.U8 R155, desc[UR36][R8.64+0x98] ;  /* 0x00009824089b7981 */ /* 0x004e64000c1e1100 */
[----:B-1----:R-:W-:-:S05]  /*49d0*/  PRMT R3, R155, 0x8880, RZ ;  /* 0x000088809b037816 */ /* 0x002fca00000000ff */
[----:B------:R-:W-:-:S07]  /*49e0*/  IMAD R12, R3, R154, RZ ;  /* 0x0000009a030c7224 */ /* 0x000fce00078e02ff */
.L_x_184:
[----:B------:R-:W-:Y:S05]  /*49f0*/  BSYNC B1 ;  /* 0x0000000000017941 */ /* 0x000fea0003800000 */
.L_x_183:
[----:B-1----:R-:W-:Y:S01]  /*4a00*/  @!P5 IMAD R3, R100, R153, R12 ;  /* 0x000000996403d224 */ /* 0x002fe200078e020c */
[----:B------:R-:W-:Y:S04]  /*4a10*/  BSSY B1, `(.L_x_185) ;  /* 0x0000006000017945 */ /* 0x000fe80003800000 */
[----:B------:R1:W-:Y:S01]  /*4a20*/  @!P5 STG.E.U8 desc[UR36][R4.64+0x98], R3 ;  /* 0x000098030400d986 */ /* 0x0003e2000c101124 */
[----:B------:R-:W-:Y:S05]  /*4a30*/  @P2 BRA `(.L_x_186) ;  /* 0x00000000000c2947 */ /* 0x000fea0003800000 */
[----:B--2---:R-:W1:Y:S02]  /*4a40*/  LDG.E.U8 R155, desc[UR36][R8.64+0x99] ;  /* 0x00009924089b7981 */ /* 0x004e64000c1e1100 */
[----:B-1----:R-:W-:-:S05]  /*4a50*/  PRMT R3, R155, 0x8880, RZ ;  /* 0x000088809b037816 */ /* 0x002fca00000000ff */
[----:B------:R-:W-:-:S07]  /*4a60*/  IMAD R12, R3, R154, RZ ;  /* 0x0000009a030c7224 */ /* 0x000fce00078e02ff */
.L_x_186:
[----:B------:R-:W-:Y:S05]  /*4a70*/  BSYNC B1 ;  /* 0x0000000000017941 */ /* 0x000fea0003800000 */
.L_x_185:
        /* <DEDUP_REMOVED lines=11> */
.L_x_188:
[----:B------:R-:W-:Y:S05]  /*4b30*/  BSYNC B1 ;  /* 0x0000000000017941 */ /* 0x000fea0003800000 */
.L_x_187:
[----:B-1----:R-:W-:Y:S01]  /*4b40*/  @!P4 IMAD R3, R102, R153, R12 ;  /* 0x000000996603c224 */ /* 0x002fe200078e020c */
[----:B------:R-:W-:Y:S04]  /*4b50*/  BSSY B1, `(.L_x_189) ;  /* 0x0000006000017945 */ /* 0x000fe80003800000 */
[----:B------:R1:W-:Y:S01]  /*4b60*/  @!P4 STG.E.U8 desc[UR36][R6.64+0x98], R3 ;  /* 0x000098030600c986 */ /* 0x0003e2000c101124 */
[----:B------:R-:W-:Y:S05]  /*4b70*/  @P3 BRA `(.L_x_190) ;  /* 0x00000000000c3947 */ /* 0x000fea0003800000 */
[----:B--2---:R-:W1:Y:S02]  /*4b80*/  LDG.E.U8 R155, desc[UR36][R10.64+0x99] ;  /* 0x000099240a9b7981 */ /* 0x004e64000c1e1100 */
[----:B-1----:R-:W-:-:S05]  /*4b90*/  PRMT R3, R155, 0x8880, RZ ;  /* 0x000088809b037816 */ /* 0x002fca00000000ff */
[----:B------:R-:W-:-:S07]  /*4ba0*/  IMAD R12, R3, R154, RZ ;  /* 0x0000009a030c7224 */ /* 0x000fce00078e02ff */
.L_x_190:
[----:B------:R-:W-:Y:S05]  /*4bb0*/  BSYNC B1 ;  /* 0x0000000000017941 */ /* 0x000fea0003800000 */
.L_x_189:
[----:B------:R-:W-:Y:S01]  /*4bc0*/  @!P3 IMAD R103, R103, R153, R12 ;  /* 0x000000996767b224 */ /* 0x000fe200078e020c */
[----:B------:R-:W-:Y:S04]  /*4bd0*/  BSSY B1, `(.L_x_191) ;  /* 0x0000006000017945 */ /* 0x000fe80003800000 */
[----:B------:R0:W-:Y:S01]  /*4be0*/  @!P3 STG.E.U8 desc[UR36][R6.64+0x99], R103 ;  /* 0x000099670600b986 */ /* 0x0001e2000c101124 */
[----:B------:R-:W-:Y:S05]  /*4bf0*/  @P5 BRA `(.L_x_192) ;  /* 0x00000000000c5947 */ /* 0x000fea0003800000 */
[----:B--2---:R-:W1:Y:S02]  /*4c00*/  LDG.E.U8 R155, desc[UR36][R8.64+0xa0] ;  /* 0x0000a024089b7981 */ /* 0x004e64000c1e1100 */
[----:B-1----:R-:W-:-:S05]  /*4c10*/  PRMT R3, R155, 0x8880, RZ ;  /* 0x000088809b037816 */ /* 0x002fca00000000ff */
[----:B------:R-:W-:-:S07]  /*4c20*/  IMAD R12, R3, R154, RZ ;  /* 0x0000009a030c7224 */ /* 0x000fce00078e02ff */
.L_x_192:
[----:B------:R-:W-:Y:S05]  /*4c30*/  BSYNC B1 ;  /* 0x0000000000017941 */ /* 0x000fea0003800000 */
.L_x_191:
[----:B-1----:R-:W-:Y:S01]  /*4c40*/  @!P5 IMAD R3, R104, R153, R12 ;  /* 0x000000996803d224 */ /* 0x002fe200078e020c */
[----:B------:R-:W-:Y:S04]  /*4c50*/  BSSY B1, `(.L_x_193) ;  /* 0x0000006000017945 */ /* 0x000fe80003800000 */
[----:B------:R1:W-:Y:S01]  /*4c60*/  @!P5 STG.E.U8 desc[UR36][R4.64+0xa0], R3 ;  /* 0x0000a0030400d986 */ /* 0x0003e2000c101124 */
[----:B------:R-:W-:Y:S05]  /*4c70*/  @P2 BRA `(.L_x_194) ;  /* 0x00000000000c2947 */ /* 0x000fea0003800000 */
[----:B--2---:R-:W1:Y:S02]  /*4c80*/  LDG.E.U8 R155, desc[UR36][R8.64+0xa1] ;  /* 0x0000a124089b7981 */ /* 0x004e64000c1e1100 */
[----:B-1----:R-:W-:-:S05]  /*4c90*/  PRMT R3, R155, 0x8880, RZ ;  /* 0x000088809b037816 */ /* 0x002fca00000000ff */
[----:B------:R-:W-:-:S07]  /*4ca0*/  IMAD R12, R3, R154, RZ ;  /* 0x0000009a030c7224 */ /* 0x000fce00078e02ff */
.L_x_194:
[----:B------:R-:W-:Y:S05]  /*4cb0*/  BSYNC B1 ;  /* 0x0000000000017941 */ /* 0x000fea0003800000 */
.L_x_193:
        /* <DEDUP_REMOVED lines=11> */
.L_x_196:
[----:B------:R-:W-:Y:S05]  /*4d70*/  BSYNC B1 ;  /* 0x0000000000017941 */ /* 0x000fea0003800000 */
.L_x_195:
[----:B-1----:R-:W-:Y:S01]  /*4d80*/  @!P4 IMAD R3, R106, R153, R12 ;  /* 0x000000996a03c224 */ /* 0x002fe200078e020c */
[----:B------:R-:W-:Y:S04]  /*4d90*/  BSSY B1, `(.L_x_197) ;  /* 0x0000006000017945 */ /* 0x000fe80003800000 */
[----:B------:R1:W-:Y:S01]  /*4da0*/  @!P4 STG.E.U8 desc[UR36][R6.64+0xa0], R3 ;  /* 0x0000a0030600c986 */ /* 0x0003e2000c101124 */
[----:B------:R-:W-:Y:S05]  /*4db0*/  @P3 BRA `(.L_x_198) ;  /* 0x00000000000c3947 */ /* 0x000fea0003800000 */
[----:B--2---:R-:W1:Y:S02]  /*4dc0*/  LDG.E.U8 R155, desc[UR36][R10.64+0xa1] ;  /* 0x0000a1240a9b7981 */ /* 0x004e64000c1e1100 */
[----:B-1----:R-:W-:-:S05]  /*4dd0*/  PRMT R3, R155, 0x8880, RZ ;  /* 0x000088809b037816 */ /* 0x002fca00000000ff */
[----:B------:R-:W-:-:S07]  /*4de0*/  IMAD R12, R3, R154, RZ ;  /* 0x0000009a030c7224 */ /* 0x000fce00078e02ff */
.L_x_198:
[----:B------:R-:W-:Y:S05]  /*4df0*/  BSYNC B1 ;  /* 0x0000000000017941 */ /* 0x000fea0003800000 */
.L_x_197:
[----:B------:R-:W-:Y:S01]  /*4e00*/  @!P3 IMAD R107, R107, R153, R12 ;  /* 0x000000996b6bb224 */ /* 0x000fe200078e020c */
[----:B------:R-:W-:Y:S04]  /*4e10*/  BSSY B1, `(.L_x_199) ;  /* 0x0000006000017945 */ /* 0x000fe80003800000 */
[----:B------:R0:W-:Y:S01]  /*4e20*/  @!P3 STG.E.U8 desc[UR36][R6.64+0xa1], R107 ;  /* 0x0000a16b0600b986 */ /* 0x0001e2000c101124 */
[----:B------:R-:W-:Y:S05]  /*4e30*/  @P5 BRA `(.L_x_200) ;  /* 0x00000000000c5947 */ /* 0x000fea0003800000 */
[----:B--2---:R-:W1:Y:S02]  /*4e40*/  LDG.E.U8 R155, desc[UR36][R8.64+0xa8] ;  /* 0x0000a824089b7981 */ /* 0x004e64000c1e1100 */
[----:B-1----:R-:W-:-:S05]  /*4e50*/  PRMT R3, R155, 0x8880, RZ ;  /* 0x000088809b037816 */ /* 0x002fca00000000ff */
[----:B------:R-:W-:-:S07]  /*4e60*/  IMAD R12, R3, R154, RZ ;  /* 0x0000009a030c7224 */ /* 0x000fce00078e02ff */
.L_x_200:
[----:B------:R-:W-:Y:S05]  /*4e70*/  BSYNC B1 ;  /* 0x0000000000017941 */ /* 0x000fea0003800000 */
.L_x_199:
[----:B-1----:R-:W-:Y:S01]  /*4e80*/  @!P5 IMAD R3, R108, R153, R12 ;  /* 0x000000996c03d224 */ /* 0x002fe200078e020c */
[----:B------:R-:W-:Y:S04]  /*4e90*/  BSSY B1, `(.L_x_201) ;  /* 0x0000006000017945 */ /* 0x000fe80003800000 */
[----:B------:R1:W-:Y:S01]  /*4ea0*/  @!P5 STG.E.U8 desc[UR36][R4.64+0xa8], R3 ;  /* 0x0000a8030400d986 */ /* 0x0003e2000c101124 */
[----:B------:R-:W-:Y:S05]  /*4eb0*/  @P2 BRA `(.L_x_202) ;  /* 0x00000000000c2947 */ /* 0x000fea0003800000 */
[----:B--2---:R-:W1:Y:S02]  /*4ec0*/  LDG.E.U8 R155, desc[UR36][R8.64+0xa9] ;  /* 0x0000a924089b7981 */ /* 0x004e64000c1e1100 */
[----:B-1----:R-:W-:-:S05]  /*4ed0*/  PRMT R3, R155, 0x8880, RZ ;  /* 0x000088809b037816 */ /* 0x002fca00000000ff */
[----:B------:R-:W-:-:S07]  /*4ee0*/  IMAD R12, R3, R154, RZ ;  /* 0x0000009a030c7224 */ /* 0x000fce00078e02ff */
.L_x_202:
[----:B------:R-:W-:Y:S05]  /*4ef0*/  BSYNC B1 ;  /* 0x0000000000017941 */ /* 0x000fea0003800000 */
.L_x_201:
        /* <DEDUP_REMOVED lines=11> */
.L_x_204:
[----:B------:R-:W-:Y:S05]  /*4fb0*/  BSYNC B1 ;  /* 0x0000000000017941 */ /* 0x000fea0003800000 */
.L_x_203:
[----:B-1----:R-:W-:Y:S01]  /*4fc0*/  @!P4 IMAD R3, R110, R153, R12 ;  /* 0x000000996e03c224 */ /* 0x002fe200078e020c */
[----:B------:R-:W-:Y:S04]  /*4fd0*/  BSSY B1, `(.L_x_205) ;  /* 0x0000006000017945 */ /* 0x000fe80003800000 */
[----:B------:R1:W-:Y:S01]  /*4fe0*/  @!P4 STG.E.U8 desc[UR36][R6.64+0xa8], R3 ;  /* 0x0000a8030600c986 */ /* 0x0003e2000c101124 */
[----:B------:R-:W-:Y:S05]  /*4ff0*/  @P3 BRA `(.L_x_206) ;  /* 0x00000000000c3947 */ /* 0x000fea0003800000 */
[----:B--2---:R-:W1:Y:S02]  /*5000*/  LDG.E.U8 R155, desc[UR36][R10.64+0xa9] ;  /* 0x0000a9240a9b7981 */ /* 0x004e64000c1e1100 */
[----:B-1----:R-:W-:-:S05]  /*5010*/  PRMT R3, R155, 0x8880, RZ ;  /* 0x000088809b037816 */ /* 0x002fca00000000ff */
[----:B------:R-:W-:-:S07]  /*5020*/  IMAD R12, R3, R154, RZ ;  /* 0x0000009a030c7224 */ /* 0x000fce00078e02ff */
.L_x_206:
[----:B------:R-:W-:Y:S05]  /*5030*/  BSYNC B1 ;  /* 0x0000000000017941 */ /* 0x000fea0003800000 */
.L_x_205:
[----:B------:R-:W-:Y:S01]  /*5040*/  @!P3 IMAD R111, R111, R153, R12 ;  /* 0x000000996f6fb224 */ /* 0x000fe200078e020c */
[----:B------:R-:W-:Y:S04]  /*5050*/  BSSY B1, `(.L_x_207) ;  /* 0x0000006000017945 */ /* 0x000fe80003800000 */
[----:B------:R0:W-:Y:S01]  /*5060*/  @!P3 STG.E.U8 desc[UR36][R6.64+0xa9], R111 ;  /* 0x0000a96f0600b986 */ /* 0x0001e2000c101124 */
[----:B------:R-:W-:Y:S05]  /*5070*/  @P5 BRA `(.L_x_208) ;  /* 0x00000000000c5947 */ /* 0x000fea0003800000 */
[----:B--2---:R-:W1:Y:S02]  /*5080*/  LDG.E.U8 R155, desc[UR36][R8.64+0xb0] ;  /* 0x0000b024089b7981 */ /* 0x004e64000c1e1100 */
[----:B-1----:R-:W-:-:S05]  /*5090*/  PRMT R3, R155, 0x8880, RZ ;  /* 0x000088809b037816 */ /* 0x002fca00000000ff */
[----:B------:R-:W-:-:S07]  /*50a0*/  IMAD R12, R3, R154, RZ ;  /* 0x0000009a030c7224 */ /* 0x000fce00078e02ff */
.L_x_208:
[----:B------:R-:W-:Y:S05]  /*50b0*/  BSYNC B1 ;  /* 0x0000000000017941 */ /* 0x000fea0003800000 */
.L_x_207:
[----:B-1----:R-:W-:Y:S01]  /*50c0*/  @!P5 IMAD R3, R112, R153, R12 ;  /* 0x000000997003d224 */ /* 0x002fe200078e020c */
[----:B------:R-:W-:Y:S04]  /*50d0*/  BSSY B1, `(.L_x_209) ;  /* 0x0000006000017945 */ /* 0x000fe80003800000 */
[----:B------:R1:W-:Y:S01]  /*50e0*/  @!P5 STG.E.U8 desc[UR36][R4.64+0xb0], R3 ;  /* 0x0000b0030400d986 */ /* 0x0003e2000c101124 */
[----:B------:R-:W-:Y:S05]  /*50f0*/  @P2 BRA `(.L_x_210) ;  /* 0x00000000000c2947 */ /* 0x000fea0003800000 */
[----:B--2---:R-:W1:Y:S02]  /*5100*/  LDG.E.U8 R155, desc[UR36][R8.64+0xb1] ;  /* 0x0000b124089b7981 */ /* 0x004e64000c1e1100 */
[----:B-1----:R-:W-:-:S05]  /*5110*/  PRMT R3, R155, 0x8880, RZ ;  /* 0x000088809b037816 */ /* 0x002fca00000000ff */
[----:B------:R-:W-:-:S07]  /*5120*/  IMAD R12, R3, R154, RZ ;  /* 0x0000009a030c7224 */ /* 0x000fce00078e02ff */
.L_x_210:
[----:B------:R-:W-:Y:S05]  /*5130*/  BSYNC B1 ;  /* 0x0000000000017941 */ /* 0x000fea0003800000 */
.L_x_209:
        /* <DEDUP_REMOVED lines=11> */
.L_x_212:
[----:B------:R-:W-:Y:S05]  /*51f0*/  BSYNC B1 ;  /* 0x0000000000017941 */ /* 0x000fea0003800000 */
.L_x_211:
[----:B-1----:R-:W-:Y:S01]  /*5200*/  @!P4 IMAD R3, R114, R153, R12 ;  /* 0x000000997203c224 */ /* 0x002fe200078e020c */
[----:B------:R-:W-:Y:S04]  /*5210*/  BSSY B1, `(.L_x_213) ;  /* 0x0000006000017945 */ /* 0x000fe80003800000 */
[----:B------:R1:W-:Y:S01]  /*5220*/  @!P4 STG.E.U8 desc[UR36][R6.64+0xb0], R3 ;  /* 0x0000b0030600c986 */ /* 0x0003e2000c101124 */
[----:B------:R-:W-:Y:S05]  /*5230*/  @P3 BRA `(.L_x_214) ;  /* 0x00000000000c3947 */ /* 0x000fea0003800000 */
[----:B--2---:R-:W1:Y:S02]  /*5240*/  LDG.E.U8 R155, desc[UR36][R10.64+0xb1] ;  /* 0x0000b1240a9b7981 */ /* 0x004e64000c1e1100 */
[----:B-1----:R-:W-:-:S05]  /*5250*/  PRMT R3, R155, 0x8880, RZ ;  /* 0x000088809b037816 */ /* 0x002fca00000000ff */
[----:B------:R-:W-:-:S07]  /*5260*/  IMAD R12, R3, R154, RZ ;  /* 0x0000009a030c7224 */ /* 0x000fce00078e02ff */
.L_x_214:
[----:B------:R-:W-:Y:S05]  /*5270*/  BSYNC B1 ;  /* 0x0000000000017941 */ /* 0x000fea0003800000 */
.L_x_213:
[----:B------:R-:W-:Y:S01]  /*5280*/  @!P3 IMAD R115, R115, R153, R12 ;  /* 0x000000997373b224 */ /* 0x000fe200078e020c */
[----:B------:R-:W-:Y:S04]  /*5290*/  BSSY B1, `(.L_x_215) ;  /* 0x0000006000017945 */ /* 0x000fe80003800000 */
[----:B------:R0:W-:Y:S01]  /*52a0*/  @!P3 STG.E.U8 desc[UR36][R6.64+0xb1], R115 ;  /* 0x0000b1730600b986 */ /* 0x0001e2000c101124 */
[----:B------:R-:W-:Y:S05]  /*52b0*/  @P5 BRA `(.L_x_216) ;  /* 0x00000000000c5947 */ /* 0x000fea0003800000 */
[----:B--2---:R-:W1:Y:S02]  /*52c0*/  LDG.E.U8 R155, desc[UR36][R8.64+0xb8] ;  /* 0x0000b824089b7981 */ /* 0x004e64000c1e1100 */
[----:B-1----:R-:W-:-:S05]  /*52d0*/  PRMT R3, R155, 0x8880, RZ ;  /* 0x000088809b037816 */ /* 0x002fca00000000ff */
[----:B------:R-:W-:-:S07]  /*52e0*/  IMAD R12, R3, R154, RZ ;  /* 0x0000009a030c7224 */ /* 0x000fce00078e02ff */
.L_x_216:
[----:B------:R-:W-:Y:S05]  /*52f0*/  BSYNC B1 ;  /* 0x0000000000017941 */ /* 0x000fea0003800000 */
.L_x_215:
[----:B-1----:R-:W-:Y:S01]  /*5300*/  @!P5 IMAD R3, R116, R153, R12 ;  /* 0x000000997403d224 */ /* 0x002fe200078e020c */
[----:B------:R-:W-:Y:S04]  /*5310*/  BSSY B1, `(.L_x_217) ;  /* 0x0000006000017945 */ /* 0x000fe80003800000 */
[----:B------:R1:W-:Y:S01]  /*5320*/  @!P5 STG.E.U8 desc[UR36][R4.64+0xb8], R3 ;  /* 0x0000b8030400d986 */ /* 0x0003e2000c101124 */
[----:B------:R-:W-:Y:S05]  /*5330*/  @P2 BRA `(.L_x_218) ;  /* 0x00000000000c2947 */ /* 0x000fea0003800000 */
[----:B--2---:R-:W1:Y:S02]  /*5340*/  LDG.E.U8 R155, desc[UR36][R8.64+0xb9] ;  /* 0x0000b924089b7981 */ /* 0x004e64000c1e1100 */
[----:B-1----:R-:W-:-:S05]  /*5350*/  PRMT R3, R155, 0x8880, RZ ;  /* 0x000088809b037816 */ /* 0x002fca00000000ff */
[----:B------:R-:W-:-:S07]  /*5360*/  IMAD R12, R3, R154, RZ ;  /* 0x0000009a030c7224 */ /* 0x000fce00078e02ff */
.L_x_218:
[----:B------:R-:W-:Y:S05]  /*5370*/  BSYNC B1 ;  /* 0x0000000000017941 */ /* 0x000fea0003800000 */
.L_x_217:
        /* <DEDUP_REMOVED lines=11> */
.L_x_220:
[----:B------:R-:W-:Y:S05]  /*5430*/  BSYNC B1 ;  /* 0x0000000000017941 */ /* 0x000fea0003800000 */
.L_x_219:
[----:B-1----:R-:W-:Y:S01]  /*5440*/  @!P4 IMAD R3, R118, R153, R12 ;  /* 0x000000997603c224 */ /* 0x002fe200078e020c */
[----:B------:R-:W-:Y:S04]  /*5450*/  BSSY B1, `(.L_x_221) ;  /* 0x0000006000017945 */ /* 0x000fe80003800000 */
[----:B------:R1:W-:Y:S01]  /*5460*/  @!P4 STG.E.U8 desc[UR36][R6.64+0xb8], R3 ;  /* 0x0000b8030600c986 */ /* 0x0003e2000c101124 */
[----:B------:R-:W-:Y:S05]  /*5470*/  @P3 BRA `(.L_x_222) ;  /* 0x00000000000c3947 */ /* 0x000fea0003800000 */
[----:B--2---:R-:W1:Y:S02]  /*5480*/  LDG.E.U8 R155, desc[UR36][R10.64+0xb9] ;  /* 0x0000b9240a9b7981 */ /* 0x004e64000c1e1100 */
[----:B-1----:R-:W-:-:S05]  /*5490*/  PRMT R3, R155, 0x8880, RZ ;  /* 0x000088809b037816 */ /* 0x002fca00000000ff */
[----:B------:R-:W-:-:S07]  /*54a0*/  IMAD R12, R3, R154, RZ ;  /* 0x0000009a030c7224 */ /* 0x000fce00078e02ff */
.L_x_222:
[----:B------:R-:W-:Y:S05]  /*54b0*/  BSYNC B1 ;  /* 0x0000000000017941 */ /* 0x000fea0003800000 */
.L_x_221:
[----:B------:R-:W-:Y:S01]  /*54c0*/  @!P3 IMAD R119, R119, R153, R12 ;  /* 0x000000997777b224 */ /* 0x000fe200078e020c */
[----:B------:R-:W-:Y:S04]  /*54d0*/  BSSY B1, `(.L_x_223) ;  /* 0x0000006000017945 */ /* 0x000fe80003800000 */
[----:B------:R0:W-:Y:S01]  /*54e0*/  @!P3 STG.E.U8 desc[UR36][R6.64+0xb9], R119 ;  /* 0x0000b9770600b986 */ /* 0x0001e2000c101124 */
[----:B------:R-:W-:Y:S05]  /*54f0*/  @P5 BRA `(.L_x_224) ;  /* 0x00000000000c5947 */ /* 0x000fea0003800000 */
[----:B--2---:R-:W1:Y:S02]  /*5500*/  LDG.E.U8 R155, desc[UR36][R8.64+0xc0] ;  /* 0x0000c024089b7981 */ /* 0x004e64000c1e1100 */
[----:B-1----:R-:W-:-:S05]  /*5510*/  PRMT R3, R155, 0x8880, RZ ;  /* 0x000088809b037816 */ /* 0x002fca00000000ff */
[----:B------:R-:W-:-:S07]  /*5520*/  IMAD R12, R3, R154, RZ ;  /* 0x0000009a030c7224 */ /* 0x000fce00078e02ff */
.L_x_224:
[----:B------:R-:W-:Y:S05]  /*5530*/  BSYNC B1 ;  /* 0x0000000000017941 */ /* 0x000fea0003800000 */
.L_x_223:
[----:B-1----:R-:W-:Y:S01]  /*5540*/  @!P5 IMAD R3, R120, R153, R12 ;  /* 0x000000997803d224 */ /* 0x002fe200078e020c */
[----:B------:R-:W-:Y:S04]  /*5550*/  BSSY B1, `(.L_x_225) ;  /* 0x0000006000017945 */ /* 0x000fe80003800000 */
[----:B------:R1:W-:Y:S01]  /*5560*/  @!P5 STG.E.U8 desc[UR36][R4.64+0xc0], R3 ;  /* 0x0000c0030400d986 */ /* 0x0003e2000c101124 */
[----:B------:R-:W-:Y:S05]  /*5570*/  @P2 BRA `(.L_x_226) ;  /* 0x00000000000c2947 */ /* 0x000fea0003800000 */
[----:B--2---:R-:W1:Y:S02]  /*5580*/  LDG.E.U8 R155, desc[UR36][R8.64+0xc1] ;  /* 0x0000c124089b7981 */ /* 0x004e64000c1e1100 */
[----:B-1----:R-:W-:-:S05]  /*5590*/  PRMT R3, R155, 0x8880, RZ ;  /* 0x000088809b037816 */ /* 0x002fca00000000ff */
[----:B------:R-:W-:-:S07]  /*55a0*/  IMAD R12, R3, R154, RZ ;  /* 0x0000009a030c7224 */ /* 0x000fce00078e02ff */
.L_x_226:
[----:B------:R-:W-:Y:S05]  /*55b0*/  BSYNC B1 ;  /* 0x0000000000017941 */ /* 0x000fea0003800000 */
.L_x_225:
        /* <DEDUP_REMOVED lines=11> */
.L_x_228:
[----:B------:R-:W-:Y:S05]  /*5670*/  BSYNC B1 ;  /* 0x0000000000017941 */ /* 0x000fea0003800000 */
.L_x_227:
[----:B-1----:R-:W-:Y:S01]  /*5680*/  @!P4 IMAD R3, R122, R153, R12 ;  /* 0x000000997a03c224 */ /* 0x002fe200078e020c */
[----:B------:R-:W-:Y:S04]  /*5690*/  BSSY B1, `(.L_x_229) ;  /* 0x0000006000017945 */ /* 0x000fe80003800000 */
[----:B------:R1:W-:Y:S01]  /*56a0*/  @!P4 STG.E.U8 desc[UR36][R6.64+0xc0], R3 ;  /* 0x0000c0030600c986 */ /* 0x0003e2000c101124 */
[----:B------:R-:W-:Y:S05]  /*56b0*/  @P3 BRA `(.L_x_230) ;  /* 0x00000000000c3947 */ /* 0x000fea0003800000 */
[----:B--2---:R-:W1:Y:S02]  /*56c0*/  LDG.E.U8 R155, desc[UR36][R10.64+0xc1] ;  /* 0x0000c1240a9b7981 */ /* 0x004e64000c1e1100 */
[----:B-1----:R-:W-:-:S05]  /*56d0*/  PRMT R3, R155, 0x8880, RZ ;  /* 0x000088809b037816 */ /* 0x002fca00000000ff */
[----:B------:R-:W-:-:S07]  /*56e0*/  IMAD R12, R3, R154, RZ ;  /* 0x0000009a030c7224 */ /* 0x000fce00078e02ff */
.L_x_230:
[----:B------:R-:W-:Y:S05]  /*56f0*/  BSYNC B1 ;  /* 0x0000000000017941 */ /* 0x000fea0003800000 */
.L_x_229:
[----:B------:R-:W-:Y:S01]  /*5700*/  @!P3 IMAD R123, R123, R153, R12 ;  /* 0x000000997b7bb224 */ /* 0x000fe200078e020c */
[----:B------:R-:W-:Y:S04]  /*5710*/  BSSY B1, `(.L_x_231) ;  /* 0x0000006000017945 */ /* 0x000fe80003800000 */
[----:B------:R0:W-:Y:S01]  /*5720*/  @!P3 STG.E.U8 desc[UR36][R6.64+0xc1], R123 ;  /* 0x0000c17b0600b986 */ /* 0x0001e2000c101124 */
[----:B------:R-:W-:Y:S05]  /*5730*/  @P5 BRA `(.L_x_232) ;  /* 0x00000000000c5947 */ /* 0x000fea0003800000 */
[----:B--2---:R-:W1:Y:S02]  /*5740*/  LDG.E.U8 R155, desc[UR36][R8.64+0xc8] ;  /* 0x0000c824089b7981 */ /* 0x004e64000c1e1100 */
[----:B-1----:R-:W-:-:S05]  /*5750*/  PRMT R3, R155, 0x8880, RZ ;  /* 0x000088809b037816 */ /* 0x002fca00000000ff */
[----:B------:R-:W-:-:S07]  /*5760*/  IMAD R12, R3, R154, RZ ;  /* 0x0000009a030c7224 */ /* 0x000fce00078e02ff */
.L_x_232:
[----:B------:R-:W-:Y:S05]  /*5770*/  BSYNC B1 ;  /* 0x0000000000017941 */ /* 0x000fea0003800000 */
.L_x_231:
[----:B-1----:R-:W-:Y:S01]  /*5780*/  @!P5 IMAD R3, R124, R153, R12 ;  /* 0x000000997c03d224 */ /* 0x002fe200078e020c */
[----:B------:R-:W-:Y:S04]  /*5790*/  BSSY B1, `(.L_x_233) ;  /* 0x0000006000017945 */ /* 0x000fe80003800000 */
[----:B------:R1:W-:Y:S01]  /*57a0*/  @!P5 STG.E.U8 desc[UR36][R4.64+0xc8], R3 ;  /* 0x0000c8030400d986 */ /* 0x0003e2000c101124 */
[----:B------:R-:W-:Y:S05]  /*57b0*/  @P2 BRA `(.L_x_234) ;  /* 0x00000000000c2947 */ /* 0x000fea0003800000 */
[----:B--2---:R-:W1:Y:S02]  /*57c0*/  LDG.E.U8 R155, desc[UR36][R8.64+0xc9] ;  /* 0x0000c924089b7981 */ /* 0x004e64000c1e1100 */
[----:B-1----:R-:W-:-:S05]  /*57d0*/  PRMT R3, R155, 0x8880, RZ ;  /* 0x000088809b037816 */ /* 0x002fca00000000ff */
[----:B------:R-:W-:-:S07]  /*57e0*/  IMAD R12, R3, R154, RZ ;  /* 0x0000009a030c7224 */ /* 0x000fce00078e02ff */
.L_x_234:
[----:B------:R-:W-:Y:S05]  /*57f0*/  BSYNC B1 ;  /* 0x0000000000017941 */ /* 0x000fea0003800000 */
.L_x_233:
        /* <DEDUP_REMOVED lines=11> */
.L_x_236:
[----:B------:R-:W-:Y:S05]  /*58b0*/  BSYNC B1 ;  /* 0x0000000000017941 */ /* 0x000fea0003800000 */
.L_x_235:
[----:B-1----:R-:W-:Y:S01]  /*58c0*/  @!P4 IMAD R3, R126, R153, R12 ;  /* 0x000000997e03c224 */ /* 0x002fe200078e020c */
[----:B------:R-:W-:Y:S04]  /*58d0*/  BSSY B1, `(.L_x_237) ;  /* 0x0000006000017945 */ /* 0x000fe80003800000 */
[----:B------:R1:W-:Y:S01]  /*58e0*/  @!P4 STG.E.U8 desc[UR36][R6.64+0xc8], R3 ;  /* 0x0000c8030600c986 */ /* 0x0003e2000c101124 */
[----:B------:R-:W-:Y:S05]  /*58f0*/  @P3 BRA `(.L_x_238) ;  /* 0x00000000000c3947 */ /* 0x000fea0003800000 */
[----:B--2---:R-:W1:Y:S02]  /*5900*/  LDG.E.U8 R155, desc[UR36][R10.64+0xc9] ;  /* 0x0000c9240a9b7981 */ /* 0x004e64000c1e1100 */
[----:B-1----:R-:W-:-:S05]  /*5910*/  PRMT R3, R155, 0x8880, RZ ;  /* 0x000088809b037816 */ /* 0x002fca00000000ff */
[----:B------:R-:W-:-:S07]  /*5920*/  IMAD R12, R3, R154, RZ ;  /* 0x0000009a030c7224 */ /* 0x000fce00078e02ff */
.L_x_238:
[----:B------:R-:W-:Y:S05]  /*5930*/  BSYNC B1 ;  /* 0x0000000000017941 */ /* 0x000fea0003800000 */
.L_x_237:
[----:B------:R-:W-:Y:S01]  /*5940*/  @!P3 IMAD R127, R127, R153, R12 ;  /* 0x000000997f7fb224 */ /* 0x000fe200078e020c */
[----:B------:R-:W-:Y:S04]  /*5950*/  BSSY B1, `(.L_x_239) ;  /* 0x0000006000017945 */ /* 0x000fe80003800000 */
[----:B------:R0:W-:Y:S01]  /*5960*/  @!P3 STG.E.U8 desc[UR36][R6.64+0xc9], R127 ;  /* 0x0000c97f0600b986 */ /* 0x0001e2000c101124 */
[----:B------:R-:W-:Y:S05]  /*5970*/  @P5 BRA `(.L_x_240) ;  /* 0x00000000000c5947 */ /* 0x000fea0003800000 */
[----:B--2---:R-:W1:Y:S02]  /*5980*/  LDG.E.U8 R155, desc[UR36][R8.64+0xd0] ;  /* 0x0000d024089b7981 */ /* 0x004e64000c1e1100 */
[----:B-1----:R-:W-:-:S05]  /*5990*/  PRMT R3, R155, 0x8880, RZ ;  /* 0x000088809b037816 */ /* 0x002fca00000000ff */
[----:B------:R-:W-:-:S07]  /*59a0*/  IMAD R12, R3, R154, RZ ;  /* 0x0000009a030c7224 */ /* 0x000fce00078e02ff */
.L_x_240:
[----:B------:R-:W-:Y:S05]  /*59b0*/  BSYNC B1 ;  /* 0x0000000000017941 */ /* 0x000fea0003800000 */
.L_x_239:
[----:B-1----:R-:W-:Y:S01]  /*59c0*/  @!P5 IMAD R3, R128, R153, R12 ;  /* 0x000000998003d224 */ /* 0x002fe200078e020c */
[----:B------:R-:W-:Y:S04]  /*59d0*/  BSSY B1, `(.L_x_241) ;  /* 0x0000006000017945 */ /* 0x000fe80003800000 */
[----:B------:R1:W-:Y:S01]  /*59e0*/  @!P5 STG.E.U8 desc[UR36][R4.64+0xd0], R3 ;  /* 0x0000d0030400d986 */ /* 0x0003e2000c101124 */
[----:B------:R-:W-:Y:S05]  /*59f0*/  @P2 BRA `(.L_x_242) ;  /* 0x00000000000c2947 */ /* 0x000fea0003800000 */
[----:B--2---:R-:W1:Y:S02]  /*5a00*/  LDG.E.U8 R155, desc[UR36][R8.64+0xd1] ;  /* 0x0000d124089b7981 */ /* 0x004e64000c1e1100 */
[----:B-1----:R-:W-:-:S05]  /*5a10*/  PRMT R3, R155, 0x8880, RZ ;  /* 0x000088809b037816 */ /* 0x002fca00000000ff */
[----:B------:R-:W-:-:S07]  /*5a20*/  IMAD R12, R3, R154, RZ ;  /* 0x0000009a030c7224 */ /* 0x000fce00078e02ff */
.L_x_242:
[----:B------:R-:W-:Y:S05]  /*5a30*/  BSYNC B1 ;  /* 0x0000000000017941 */ /* 0x000fea0003800000 */
.L_x_241:
        /* <DEDUP_REMOVED lines=11> */
.L_x_244:
[----:B------:R-:W-:Y:S05]  /*5af0*/  BSYNC B1 ;  /* 0x0000000000017941 */ /* 0x000fea0003800000 */
.L_x_243:
[----:B-1----:R-:W-:Y:S01]  /*5b00*/  @!P4 IMAD R3, R130, R153, R12 ;  /* 0x000000998203c224 */ /* 0x002fe200078e020c */
[----:B------:R-:W-:Y:S04]  /*5b10*/  BSSY B1, `(.L_x_245) ;  /* 0x0000006000017945 */ /* 0x000fe80003800000 */
[----:B------:R1:W-:Y:S01]  /*5b20*/  @!P4 STG.E.U8 desc[UR36][R6.64+0xd0], R3 ;  /* 0x0000d0030600c986 */ /* 0x0003e2000c101124 */
[----:B------:R-:W-:Y:S05]  /*5b30*/  @P3 BRA `(.L_x_246) ;  /* 0x00000000000c3947 */ /* 0x000fea0003800000 */
[----:B--2---:R-:W1:Y:S02]  /*5b40*/  LDG.E.U8 R155, desc[UR36][R10.64+0xd1] ;  /* 0x0000d1240a9b7981 */ /* 0x004e64000c1e1100 */
[----:B-1----:R-:W-:-:S05]  /*5b50*/  PRMT R3, R155, 0x8880, RZ ;  /* 0x000088809b037816 */ /* 0x002fca00000000ff */
[----:B------:R-:W-:-:S07]  /*5b60*/  IMAD R12, R3, R154, RZ ;  /* 0x0000009a030c7224 */ /* 0x000fce00078e02ff */
.L_x_246:
[----:B------:R-:W-:Y:S05]  /*5b70*/  BSYNC B1 ;  /* 0x0000000000017941 */ /* 0x000fea0003800000 */
.L_x_245:
[----:B------:R-:W-:Y:S01]  /*5b80*/  @!P3 IMAD R131, R131, R153, R12 ;  /* 0x000000998383b224 */ /* 0x000fe200078e020c */
[----:B------:R-:W-:Y:S04]  /*5b90*/  BSSY B1, `(.L_x_247) ;  /* 0x0000006000017945 */ /* 0x000fe80003800000 */
[----:B------:R0:W-:Y:S01]  /*5ba0*/  @!P3 STG.E.U8 desc[UR36][R6.64+0xd1], R131 ;  /* 0x0000d1830600b986 */ /* 0x0001e2000c101124 */
[----:B------:R-:W-:Y:S05]  /*5bb0*/  @P5 BRA `(.L_x_248) ;  /* 0x00000000000c5947 */ /* 0x000fea0003800000 */
[----:B--2---:R-:W1:Y:S02]  /*5bc0*/  LDG.E.U8 R155, desc[UR36][R8.64+0xd8] ;  /* 0x0000d824089b7981 */ /* 0x004e64000c1e1100 */
[----:B-1----:R-:W-:-:S05]  /*5bd0*/  PRMT R3, R155, 0x8880, RZ ;  /* 0x000088809b037816 */ /* 0x002fca00000000ff */
[----:B------:R-:W-:-:S07]  /*5be0*/  IMAD R12, R3, R154, RZ ;  /* 0x0000009a030c7224 */ /* 0x000fce00078e02ff */
.L_x_248:
[----:B------:R-:W-:Y:S05]  /*5bf0*/  BSYNC B1 ;  /* 0x0000000000017941 */ /* 0x000fea0003800000 */
.L_x_247:
[----:B-1----:R-:W-:Y:S01]  /*5c00*/  @!P5 IMAD R3, R132, R153, R12 ;  /* 0x000000998403d224 */ /* 0x002fe200078e020c */
[----:B------:R-:W-:Y:S04]  /*5c10*/  BSSY B1, `(.L_x_249) ;  /* 0x0000006000017945 */ /* 0x000fe80003800000 */
[----:B------:R1:W-:Y:S01]  /*5c20*/  @!P5 STG.E.U8 desc[UR36][R4.64+0xd8], R3 ;  /* 0x0000d8030400d986 */ /* 0x0003e2000c101124 */
[----:B------:R-:W-:Y:S05]  /*5c30*/  @P2 BRA `(.L_x_250) ;  /* 0x00000000000c2947 */ /* 0x000fea0003800000 */
[----:B--2---:R-:W1:Y:S02]  /*5c40*/  LDG.E.U8 R155, desc[UR36][R8.64+0xd9] ;  /* 0x0000d924089b7981 */ /* 0x004e64000c1e1100 */
[----:B-1----:R-:W-:-:S05]  /*5c50*/  PRMT R3, R155, 0x8880, RZ ;  /* 0x000088809b037816 */ /* 0x002fca00000000ff */
[----:B------:R-:W-:-:S07]  /*5c60*/  IMAD R12, R3, R154, RZ ;  /* 0x0000009a030c7224 */ /* 0x000fce00078e02ff */
.L_x_250:
[----:B------:R-:W-:Y:S05]  /*5c70*/  BSYNC B1 ;  /* 0x0000000000017941 */ /* 0x000fea0003800000 */
.L_x_249:
        /* <DEDUP_REMOVED lines=11> */
.L_x_252:
[----:B------:R-:W-:Y:S05]  /*5d30*/  BSYNC B1 ;  /* 0x0000000000017941 */ /* 0x000fea0003800000 */
.L_x_251:
[----:B-1----:R-:W-:Y:S01]  /*5d40*/  @!P4 IMAD R3, R134, R153, R12 ;  /* 0x000000998603c224 */ /* 0x002fe200078e020c */
[----:B------:R-:W-:Y:S04]  /*5d50*/  BSSY B1, `(.L_x_253) ;  /* 0x0000006000017945 */ /* 0x000fe80003800000 */
[----:B------:R1:W-:Y:S01]  /*5d60*/  @!P4 STG.E.U8 desc[UR36][R6.64+0xd8], R3 ;  /* 0x0000d8030600c986 */ /* 0x0003e2000c101124 */
[----:B------:R-:W-:Y:S05]  /*5d70*/  @P3 BRA `(.L_x_254) ;  /* 0x00000000000c3947 */ /* 0x000fea0003800000 */
[----:B--2---:R-:W1:Y:S02]  /*5d80*/  LDG.E.U8 R155, desc[UR36][R10.64+0xd9] ;  /* 0x0000d9240a9b7981 */ /* 0x004e64000c1e1100 */
[----:B-1----:R-:W-:-:S05]  /*5d90*/  PRMT R3, R155, 0x8880, RZ ;  /* 0x000088809b037816 */ /* 0x002fca00000000ff */
[----:B------:R-:W-:-:S07]  /*5da0*/  IMAD R12, R3, R154, RZ ;  /* 0x0000009a030c7224 */ /* 0x000fce00078e02ff */
.L_x_254:
[----:B------:R-:W-:Y:S05]  /*5db0*/  BSYNC B1 ;  /* 0x0000000000017941 */ /* 0x000fea0003800000 */
.L_x_253:
[----:B------:R-:W-:Y:S01]  /*5dc0*/  @!P3 IMAD R135, R135, R153, R12 ;  /* 0x000000998787b224 */ /* 0x000fe200078e020c */
[----:B------:R-:W-:Y:S04]  /*5dd0*/  BSSY B1, `(.L_x_255) ;  /* 0x0000006000017945 */ /* 0x000fe80003800000 */
[----:B------:R0:W-:Y:S01]  /*5de0*/  @!P3 STG.E.U8 desc[UR36][R6.64+0xd9], R135 ;  /* 0x0000d9870600b986 */ /* 0x0001e2000c101124 */
[----:B------:R-:W-:Y:S05]  /*5df0*/  @P5 BRA `(.L_x_256) ;  /* 0x00000000000c5947 */ /* 0x000fea0003800000 */
[----:B--2---:R-:W1:Y:S02]  /*5e00*/  LDG.E.U8 R155, desc[UR36][R8.64+0xe0] ;  /* 0x0000e024089b7981 */ /* 0x004e64000c1e1100 */
[----:B-1----:R-:W-:-:S05]  /*5e10*/  PRMT R3, R155, 0x8880, RZ ;  /* 0x000088809b037816 */ /* 0x002fca00000000ff */
[----:B------:R-:W-:-:S07]  /*5e20*/  IMAD R12, R3, R154, RZ ;  /* 0x0000009a030c7224 */ /* 0x000fce00078e02ff */
.L_x_256:
[----:B------:R-:W-:Y:S05]  /*5e30*/  BSYNC B1 ;  /* 0x0000000000017941 */ /* 0x000fea0003800000 */
.L_x_255:
[----:B-1----:R-:W-:Y:S01]  /*5e40*/  @!P5 IMAD R3, R136, R153, R12 ;  /* 0x000000998803d224 */ /* 0x002fe200078e020c */
[----:B------:R-:W-:Y:S04]  /*5e50*/  BSSY B1, `(.L_x_257) ;  /* 0x0000006000017945 */ /* 0x000fe80003800000 */
[----:B------:R1:W-:Y:S01]  /*5e60*/  @!P5 STG.E.U8 desc[UR36][R4.64+0xe0], R3 ;  /* 0x0000e0030400d986 */ /* 0x0003e2000c101124 */
[----:B------:R-:W-:Y:S05]  /*5e70*/  @P2 BRA `(.L_x_258) ;  /* 0x00000000000c2947 */ /* 0x000fea0003800000 */
[----:B--2---:R-:W1:Y:S02]  /*5e80*/  LDG.E.U8 R155, desc[UR36][R8.64+0xe1] ;  /* 0x0000e124089b7981 */ /* 0x004e64000c1e1100 */
[----:B-1----:R-:W-:-:S05]  /*5e90*/  PRMT R3, R155, 0x8880, RZ ;  /* 0x000088809b037816 */ /* 0x002fca00000000ff */
[----:B------:R-:W-:-:S07]  /*5ea0*/  IMAD R12, R3, R154, RZ ;  /* 0x0000009a030c7224 */ /* 0x000fce00078e02ff */
.L_x_258:
[----:B------:R-:W-:Y:S05]  /*5eb0*/  BSYNC B1 ;  /* 0x0000000000017941 */ /* 0x000fea0003800000 */
.L_x_257:
        /* <DEDUP_REMOVED lines=11> */
.L_x_260:
[----:B------:R-:W-:Y:S05]  /*5f70*/  BSYNC B1 ;  /* 0x0000000000017941 */ /* 0x000fea0003800000 */
.L_x_259:
[----:B-1----:R-:W-:Y:S01]  /*5f80*/  @!P4 IMAD R3, R138, R153, R12 ;  /* 0x000000998a03c224 */ /* 0x002fe200078e020c */
[----:B------:R-:W-:Y:S04]  /*5f90*/  BSSY B1, `(.L_x_261) ;  /* 0x0000006000017945 */ /* 0x000fe80003800000 */
[----:B------:R1:W-:Y:S01]  /*5fa0*/  @!P4 STG.E.U8 desc[UR36][R6.64+0xe0], R3 ;  /* 0x0000e0030600c986 */ /* 0x0003e2000c101124 */
[----:B------:R-:W-:Y:S05]  /*5fb0*/  @P3 BRA `(.L_x_262) ;  /* 0x00000000000c3947 */ /* 0x000fea0003800000 */
[----:B--2---:R-:W1:Y:S02]  /*5fc0*/  LDG.E.U8 R155, desc[UR36][R10.64+0xe1] ;  /* 0x0000e1240a9b7981 */ /* 0x004e64000c1e1100 */
[----:B-1----:R-:W-:-:S05]  /*5fd0*/  PRMT R3, R155, 0x8880, RZ ;  /* 0x000088809b037816 */ /* 0x002fca00000000ff */
[----:B------:R-:W-:-:S07]  /*5fe0*/  IMAD R12, R3, R154, RZ ;  /* 0x0000009a030c7224 */ /* 0x000fce00078e02ff */
.L_x_262:
[----:B------:R-:W-:Y:S05]  /*5ff0*/  BSYNC B1 ;  /* 0x0000000000017941 */ /* 0x000fea0003800000 */
.L_x_261:
[----:B------:R-:W-:Y:S01]  /*6000*/  @!P3 IMAD R139, R139, R153, R12 ;  /* 0x000000998b8bb224 */ /* 0x000fe200078e020c */
[----:B------:R-:W-:Y:S04]  /*6010*/  BSSY B1, `(.L_x_263) ;  /* 0x0000006000017945 */ /* 0x000fe80003800000 */
[----:B------:R0:W-:Y:S01]  /*6020*/  @!P3 STG.E.U8 desc[UR36][R6.64+0xe1], R139 ;  /* 0x0000e18b0600b986 */ /* 0x0001e2000c101124 */
[----:B------:R-:W-:Y:S05]  /*6030*/  @P5 BRA `(.L_x_264) ;  /* 0x00000000000c5947 */ /* 0x000fea0003800000 */
[----:B--2---:R-:W1:Y:S02]  /*6040*/  LDG.E.U8 R155, desc[UR36][R8.64+0xe8] ;  /* 0x0000e824089b7981 */ /* 0x004e64000c1e1100 */
[----:B-1----:R-:W-:-:S05]  /*6050*/  PRMT R3, R155, 0x8880, RZ ;  /* 0x000088809b037816 */ /* 0x002fca00000000ff */
[----:B------:R-:W-:-:S07]  /*6060*/  IMAD R12, R3, R154, RZ ;  /* 0x0000009a030c7224 */ /* 0x000fce00078e02ff */
.L_x_264:
[----:B------:R-:W-:Y:S05]  /*6070*/  BSYNC B1 ;  /* 0x0000000000017941 */ /* 0x000fea0003800000 */
.L_x_263:
[----:B-1----:R-:W-:Y:S01]  /*6080*/  @!P5 IMAD R3, R140, R153, R12 ;  /* 0x000000998c03d224 */ /* 0x002fe200078e020c */
[----:B------:R-:W-:Y:S04]  /*6090*/  BSSY B1, `(.L_x_265) ;  /* 0x0000006000017945 */ /* 0x000fe80003800000 */
[----:B------:R1:W-:Y:S01]  /*60a0*/  @!P5 STG.E.U8 desc[UR36][R4.64+0xe8], R3 ;  /* 0x0000e8030400d986 */ /* 0x0003e2000c101124 */
[----:B------:R-:W-:Y:S05]  /*60b0*/  @P2 BRA `(.L_x_266) ;  /* 0x00000000000c2947 */ /* 0x000fea0003800000 */
[----:B--2---:R-:W1:Y:S02]  /*60c0*/  LDG.E.U8 R155, desc[UR36][R8.64+0xe9] ;  /* 0x0000e924089b7981 */ /* 0x004e64000c1e1100 */
[----:B-1----:R-:W-:-:S05]  /*60d0*/  PRMT R3, R155, 0x8880, RZ ;  /* 0x000088809b037816 */ /* 0x002fca00000000ff */
[----:B------:R-:W-:-:S07]  /*60e0*/  IMAD R12, R3, R154, RZ ;  /* 0x0000009a030c7224 */ /* 0x000fce00078e02ff */
.L_x_266:
[----:B------:R-:W-:Y:S05]  /*60f0*/  BSYNC B1 ;  /* 0x0000000000017941 */ /* 0x000fea0003800000 */
.L_x_265:
        /* <DEDUP_REMOVED lines=11> */
.L_x_268:
[----:B------:R-:W-:Y:S05]  /*61b0*/  BSYNC B1 ;  /* 0x0000000000017941 */ /* 0x000fea0003800000 */
.L_x_267:
[----:B-1----:R-:W-:Y:S01]  /*61c0*/  @!P4 IMAD R3, R142, R153, R12 ;  /* 0x000000998e03c224 */ /* 0x002fe200078e020c */
[----:B------:R-:W-:Y:S04]  /*61d0*/  BSSY B1, `(.L_x_269) ;  /* 0x0000006000017945 */ /* 0x000fe80003800000 */
[----:B------:R1:W-:Y:S01]  /*61e0*/  @!P4 STG.E.U8 desc[UR36][R6.64+0xe8], R3 ;  /* 0x0000e8030600c986 */ /* 0x0003e2000c101124 */
[----:B------:R-:W-:Y:S05]  /*61f0*/  @P3 BRA `(.L_x_270) ;  /* 0x00000000000c3947 */ /* 0x000fea0003800000 */
[----:B--2---:R-:W1:Y:S02]  /*6200*/  LDG.E.U8 R155, desc[UR36][R10.64+0xe9] ;  /* 0x0000e9240a9b7981 */ /* 0x004e64000c1e1100 */
[----:B-1----:R-:W-:-:S05]  /*6210*/  PRMT R3, R155, 0x8880, RZ ;  /* 0x000088809b037816 */ /* 0x002fca00000000ff */
[----:B------:R-:W-:-:S07]  /*6220*/  IMAD R12, R3, R154, RZ ;  /* 0x0000009a030c7224 */ /* 0x000fce00078e02ff */
.L_x_270:
[----:B------:R-:W-:Y:S05]  /*6230*/  BSYNC B1 ;  /* 0x0000000000017941 */ /* 0x000fea0003800000 */
.L_x_269:
[----:B------:R-:W-:Y:S01]  /*6240*/  @!P3 IMAD R143, R143, R153, R12 ;  /* 0x000000998f8fb224 */ /* 0x000fe200078e020c */
[----:B------:R-:W-:Y:S04]  /*6250*/  BSSY B1, `(.L_x_271) ;  /* 0x0000006000017945 */ /* 0x000fe80003800000 */
[----:B------:R0:W-:Y:S01]  /*6260*/  @!P3 STG.E.U8 desc[UR36][R6.64+0xe9], R143 ;  /* 0x0000e98f0600b986 */ /* 0x0001e2000c101124 */
[----:B------:R-:W-:Y:S05]  /*6270*/  @P5 BRA `(.L_x_272) ;  /* 0x00000000000c5947 */ /* 0x000fea0003800000 */
[----:B--2---:R-:W1:Y:S02]  /*6280*/  LDG.E.U8 R155, desc[UR36][R8.64+0xf0] ;  /* 0x0000f024089b7981 */ /* 0x004e64000c1e1100 */
[----:B-1----:R-:W-:-:S05]  /*6290*/  PRMT R3, R155, 0x8880, RZ ;  /* 0x000088809b037816 */ /* 0x002fca00000000ff */
[----:B------:R-:W-:-:S07]  /*62a0*/  IMAD R12, R3, R154, RZ ;  /* 0x0000009a030c7224 */ /* 0x000fce00078e02ff */
.L_x_272:
[----:B------:R-:W-:Y:S05]  /*62b0*/  BSYNC B1 ;  /* 0x0000000000017941 */ /* 0x000fea0003800000 */
.L_x_271:
[----:B-1----:R-:W-:Y:S01]  /*62c0*/  @!P5 IMAD R3, R144, R153, R12 ;  /* 0x000000999003d224 */ /* 0x002fe200078e020c */
[----:B------:R-:W-:Y:S04]  /*62d0*/  BSSY B1, `(.L_x_273) ;  /* 0x0000006000017945 */ /* 0x000fe80003800000 */
[----:B------:R1:W-:Y:S01]  /*62e0*/  @!P5 STG.E.U8 desc[UR36][R4.64+0xf0], R3 ;  /* 0x0000f0030400d986 */ /* 0x0003e2000c101124 */
[----:B------:R-:W-:Y:S05]  /*62f0*/  @P2 BRA `(.L_x_274) ;  /* 0x00000000000c2947 */ /* 0x000fea0003800000 */
[----:B--2---:R-:W1:Y:S02]  /*6300*/  LDG.E.U8 R155, desc[UR36][R8.64+0xf1] ;  /* 0x0000f124089b7981 */ /* 0x004e64000c1e1100 */
[----:B-1----:R-:W-:-:S05]  /*6310*/  PRMT R3, R155, 0x8880, RZ ;  /* 0x000088809b037816 */ /* 0x002fca00000000ff */
[----:B------:R-:W-:-:S07]  /*6320*/  IMAD R12, R3, R154, RZ ;  /* 0x0000009a030c7224 */ /* 0x000fce00078e02ff */
.L_x_274:
[----:B------:R-:W-:Y:S05]  /*6330*/  BSYNC B1 ;  /* 0x0000000000017941 */ /* 0x000fea0003800000 */
.L_x_273:
[C---:B------:R-:W-:Y:S01]  /*6340*/  ISETP.LT.OR P4, PT, R0.reuse, 0xf1, !P0 ;  /* 0x000000f10000780c */ /* 0x040fe20004781670 */
[----:B------:R-:W-:Y:S01]  /*6350*/  @!P2 IMAD R145, R145, R153, R12 ;  /* 0x000000999191a224 */ /* 0x000fe200078e020c */
[----:B------:R-:W-:Y:S01]  /*6360*/  BSSY B1, `(.L_x_275) ;  /* 0x000000a000017945 */ /* 0x000fe20003800000 */
[C---:B------:R-:W-:Y:S02]  /*6370*/  ISETP.LT.OR P3, PT, R0.reuse, 0xf2, !P0 ;  /* 0x000000f20000780c */ /* 0x040fe40004761670 */
        /* <DEDUP_REMOVED lines=8> */
.L_x_276:
[----:B------:R-:W-:Y:S05]  /*6400*/  BSYNC B1 ;  /* 0x0000000000017941 */ /* 0x000fea0003800000 */
.L_x_275:
[----:B-1----:R-:W-:Y:S01]  /*6410*/  @!P4 IMAD R3, R146, R153, R12 ;  /* 0x000000999203c224 */ /* 0x002fe200078e020c */
[----:B------:R-:W-:Y:S04]  /*6420*/  BSSY B1, `(.L_x_277) ;  /* 0x0000006000017945 */ /* 0x000fe80003800000 */
[----:B------:R1:W-:Y:S01]  /*6430*/  @!P4 STG.E.U8 desc[UR36][R6.64+0xf0], R3 ;  /* 0x0000f0030600c986 */ /* 0x0003e2000c101124 */
[----:B------:R-:W-:Y:S05]  /*6440*/  @P3 BRA `(.L_x_278) ;  /* 0x00000000000c3947 */ /* 0x000fea0003800000 */
[----:B--2---:R-:W1:Y:S02]  /*6450*/  LDG.E.U8 R155, desc[UR36][R10.64+0xf1] ;  /* 0x0000f1240a9b7981 */ /* 0x004e64000c1e1100 */
[----:B-1----:R-:W-:-:S05]  /*6460*/  PRMT R3, R155, 0x8880, RZ ;  /* 0x000088809b037816 */ /* 0x002fca00000000ff */
[----:B------:R-:W-:-:S07]  /*6470*/  IMAD R12, R3, R154, RZ ;  /* 0x0000009a030c7224 */ /* 0x000fce00078e02ff */
.L_x_278:
[----:B------:R-:W-:Y:S05]  /*6480*/  BSYNC B1 ;  /* 0x0000000000017941 */ /* 0x000fea0003800000 */
.L_x_277:
[----:B------:R-:W-:Y:S01]  /*6490*/  @!P3 IMAD R147, R147, R153, R12 ;  /* 0x000000999393b224 */ /* 0x000fe200078e020c */
[----:B------:R-:W-:Y:S04]  /*64a0*/  BSSY B1, `(.L_x_279) ;  /* 0x0000006000017945 */ /* 0x000fe80003800000 */
[----:B------:R0:W-:Y:S01]  /*64b0*/  @!P3 STG.E.U8 desc[UR36][R6.64+0xf1], R147 ;  /* 0x0000f1930600b986 */ /* 0x0001e2000c101124 */
[----:B------:R-:W-:Y:S05]  /*64c0*/  @P2 BRA `(.L_x_280) ;  /* 0x00000000000c2947 */ /* 0x000fea0003800000 */
[----:B--2---:R-:W1:Y:S02]  /*64d0*/  LDG.E.U8 R155, desc[UR36][R8.64+0xf8] ;  /* 0x0000f824089b7981 */ /* 0x004e64000c1e1100 */
[----:B-1----:R-:W-:-:S05]  /*64e0*/  PRMT R3, R155, 0x8880, RZ ;  /* 0x000088809b037816 */ /* 0x002fca00000000ff */
[----:B------:R-:W-:-:S07]  /*64f0*/  IMAD R12, R3, R154, RZ ;  /* 0x0000009a030c7224 */ /* 0x000fce00078e02ff */
.L_x_280:
[----:B------:R-:W-:Y:S05]  /*6500*/  BSYNC B1 ;  /* 0x0000000000017941 */ /* 0x000fea0003800000 */
.L_x_279:
[----:B-1----:R-:W-:Y:S01]  /*6510*/  @!P2 IMAD R3, R148, R153, R12 ;  /* 0x000000999403a224 */ /* 0x002fe200078e020c */
[----:B------:R-:W-:Y:S04]  /*6520*/  BSSY B1, `(.L_x_281) ;  /* 0x0000006000017945 */ /* 0x000fe80003800000 */
[----:B------:R1:W-:Y:S01]  /*6530*/  @!P2 STG.E.U8 desc[UR36][R4.64+0xf8], R3 ;  /* 0x0000f8030400a986 */ /* 0x0003e2000c101124 */
[----:B------:R-:W-:Y:S05]  /*6540*/  @P1 BRA `(.L_x_282) ;  /* 0x00000000000c1947 */ /* 0x000fea0003800000 */
[----:B--2---:R-:W1:Y:S02]  /*6550*/  LDG.E.U8 R155, desc[UR36][R8.64+0xf9] ;  /* 0x0000f924089b7981 */ /* 0x004e64000c1e1100 */
[----:B-1----:R-:W-:-:S05]  /*6560*/  PRMT R3, R155, 0x8880, RZ ;  /* 0x000088809b037816 */ /* 0x002fca00000000ff */
[----:B------:R-:W-:-:S07]  /*6570*/  IMAD R12, R3, R154, RZ ;  /* 0x0000009a030c7224 */ /* 0x000fce00078e02ff */
.L_x_282:
[----:B------:R-:W-:Y:S05]  /*6580*/  BSYNC B1 ;  /* 0x0000000000017941 */ /* 0x000fea0003800000 */
.L_x_281:
[----:B------:R-:W-:Y:S01]  /*6590*/  @!P1 IMAD R149, R149, R153, R12 ;  /* 0x0000009995959224 */ /* 0x000fe200078e020c */
[----:B------:R-:W-:Y:S04]  /*65a0*/  BSSY B1, `(.L_x_283) ;  /* 0x0000006000017945 */ /* 0x000fe80003800000 */
[----:B------:R0:W-:Y:S01]  /*65b0*/  @!P1 STG.E.U8 desc[UR36][R4.64+0xf9], R149 ;  /* 0x0000f99504009986 */ /* 0x0001e2000c101124 */
[----:B------:R-:W-:Y:S05]  /*65c0*/  @P5 BRA `(.L_x_284) ;  /* 0x00000000000c5947 */ /* 0x000fea0003800000 */
[----:B--2---:R-:W1:Y:S02]  /*65d0*/  LDG.E.U8 R155, desc[UR36][R10.64+0xf8] ;  /* 0x0000f8240a9b7981 */ /* 0x004e64000c1e1100 */
[----:B-1----:R-:W-:-:S05]  /*65e0*/  PRMT R3, R155, 0x8880, RZ ;  /* 0x000088809b037816 */ /* 0x002fca00000000ff */
[----:B------:R-:W-:-:S07]  /*65f0*/  IMAD R12, R3, R154, RZ ;  /* 0x0000009a030c7224 */ /* 0x000fce00078e02ff */
.L_x_284:
[----:B------:R-:W-:Y:S05]  /*6600*/  BSYNC B1 ;  /* 0x0000000000017941 */ /* 0x000fea0003800000 */
.L_x_283:
[----:B-1----:R-:W-:Y:S01]  /*6610*/  @!P5 IMAD R3, R150, R153, R12 ;  /* 0x000000999603d224 */ /* 0x002fe200078e020c */
[----:B------:R-:W-:Y:S01]  /*6620*/  ISETP.LT.OR P0, PT, R0, 0xfa, !P0 ;  /* 0x000000fa0000780c */ /* 0x000fe20004701670 */
[----:B------:R-:W-:Y:S03]  /*6630*/  BSSY B1, `(.L_x_285) ;  /* 0x0000006000017945 */ /* 0x000fe60003800000 */
[----:B------:R1:W-:Y:S09]  /*6640*/  @!P5 STG.E.U8 desc[UR36][R6.64+0xf8], R3 ;  /* 0x0000f8030600d986 */ /* 0x0003f2000c101124 */
[----:B------:R-:W-:Y:S05]  /*6650*/  @P0 BRA `(.L_x_286) ;  /* 0x00000000000c0947 */ /* 0x000fea0003800000 */
[----:B--2---:R-:W1:Y:S02]  /*6660*/  LDG.E.U8 R155, desc[UR36][R10.64+0xf9] ;  /* 0x0000f9240a9b7981 */ /* 0x004e64000c1e1100 */
[----:B-1----:R-:W-:-:S05]  /*6670*/  PRMT R3, R155, 0x8880, RZ ;  /* 0x000088809b037816 */ /* 0x002fca00000000ff */
[----:B------:R-:W-:-:S07]  /*6680*/  IMAD R12, R3, R154, RZ ;  /* 0x0000009a030c7224 */ /* 0x000fce00078e02ff */
.L_x_286:
[----:B------:R-:W-:Y:S05]  /*6690*/  BSYNC B1 ;  /* 0x0000000000017941 */ /* 0x000fea0003800000 */
.L_x_285:
[----:B------:R-:W-:Y:S01]  /*66a0*/  IMAD R151, R151, R153, R12 ;  /* 0x0000009997977224 */ /* 0x000fe200078e020c */
[----:B------:R-:W-:Y:S06]  /*66b0*/  @P0 BRA `(.L_x_287) ;  /* 0x0000001800100947 */ /* 0x000fec0003800000 */
[----:B------:R0:W-:Y:S01]  /*66c0*/  STG.E.U8 desc[UR36][R6.64+0xf9], R151 ;  /* 0x0000f99706007986 */ /* 0x0001e2000c101124 */
[----:B------:R-:W-:Y:S05]  /*66d0*/  BRA `(.L_x_287) ;  /* 0x0000001800087947 */ /* 0x000fea0003800000 */
.L_x_30:
[C---:B------:R-:W-:Y:S02]  /*66e0*/  ISETP.GE.AND P1, PT, R160.reuse, 0x1, PT ;  /* 0x00000001a000780c */ /* 0x040fe40003f26270 */
[----:B------:R-:W-:Y:S02]  /*66f0*/  ISETP.GE.AND P0, PT, R160, 0x9, PT ;  /* 0x00000009a000780c */ /* 0x000fe40003f06270 */
[C---:B------:R-:W-:Y:S02]  /*6700*/  ISETP.LT.OR P4, PT, R0.reuse, 0x1, !P1 ;  /* 0x000000010000780c */ /* 0x040fe40004f81670 */
[C---:B------:R-:W-:Y:S02]  /*6710*/  ISETP.LT.OR P3, PT, R0.reuse, 0x2, !P1 ;  /* 0x000000020000780c */ /* 0x040fe40004f61670 */
[C---:B------:R-:W-:Y:S02]  /*6720*/  ISETP.LT.OR P2, PT, R0.reuse, 0x1, !P0 ;  /* 0x000000010000780c */ /* 0x040fe40004741670 */
[----:B------:R-:W-:-:S07]  /*6730*/  ISETP.LT.OR P5, PT, R0, 0x2, !P0 ;  /* 0x000000020000780c */ /* 0x000fce00047a1670 */
[-C--:B------:R-:W-:Y:S02]  /*6740*/  @!P4 IMAD R3, R24, R153.reuse, RZ ;  /* 0x000000991803c224 */ /* 0x080fe400078e02ff */
[-C--:B------:R-:W-:Y:S02]  /*6750*/  @!P3 IMAD R25, R25, R153.reuse, RZ ;  /* 0x000000991919b224 */ /* 0x080fe400078e02ff */
[-C--:B------:R-:W-:Y:S01]  /*6760*/  @!P2 IMAD R9, R26, R153.reuse, RZ ;  /* 0x000000991a09a224 */ /* 0x080fe200078e02ff */
[----:B------:R0:W-:Y:S01]  /*6770*/  @!P4 STG.E.U8 desc[UR36][R4.64], R3 ;  /* 0x000000030400c986 */ /* 0x0001e2000c101124 */
[C---:B------:R-:W-:Y:S01]  /*6780*/  ISETP.LT.OR P4, PT, R0.reuse, 0x9, !P1 ;  /* 0x000000090000780c */ /* 0x040fe20004f81670 */
[----:B------:R-:W-:Y:S02]  /*6790*/  @!P5 IMAD R27, R27, R153, RZ ;  /* 0x000000991b1bd224 */ /* 0x000fe400078e02ff */
[----:B------:R-:W-:Y:S01]  /*67a0*/  @!P3 STG.E.U8 desc[UR36][R4.64+0x1], R25 ;  /* 0x000001190400b986 */ /* 0x000fe2000c101124 */
[----:B------:R-:W-:-:S03]  /*67b0*/  ISETP.LT.OR P3, PT, R0, 0xa, !P1 ;  /* 0x0000000a0000780c */ /* 0x000fc60004f61670 */
[----:B------:R1:W-:Y:S01]  /*67c0*/  @!P2 STG.E.U8 desc[UR36][R6.64], R9 ;  /* 0x000000090600a986 */ /* 0x0003e2000c101124 */
[----:B------:R-:W-:-:S03]  /*67d0*/  ISETP.LT.OR P2, PT, R0, 0x9, !P0 ;  /* 0x000000090000780c */ /* 0x000fc60004741670 */
[----:B------:R-:W-:Y:S01]  /*67e0*/  @!P5 STG.E.U8 desc[UR36][R6.64+0x1], R27 ;  /* 0x0000011b0600d986 */ /* 0x000fe2000c101124 */
[----:B------:R-:W-:Y:S01]  /*67f0*/  ISETP.LT.OR P5, PT, R0, 0xa, !P0 ;  /* 0x0000000a0000780c */ /* 0x000fe200047a1670 */
[----:B------:R-:W-:-:S04]  /*6800*/  @!P4 IMAD R11, R28, R153, RZ ;  /* 0x000000991c0bc224 */ /* 0x000fc800078e02ff */
[-C--:B------:R-:W-:Y:S01]  /*6810*/  @!P3 IMAD R29, R29, R153.reuse, RZ ;  /* 0x000000991d1db224 */ /* 0x080fe200078e02ff */
[----:B------:R-:W-:Y:S01]  /*6820*/  @!P4 STG.E.U8 desc[UR36][R4.64+0x8], R11 ;  /* 0x0000080b0400c986 */ /* 0x000fe2000c101124 */
[----:B------:R-:W-:Y:S02]  /*6830*/  ISETP.LT.OR P4, PT, R0, 0x11, !P1 ;  /* 0x000000110000780c */ /* 0x000fe40004f81670 */
[-C--:B0-----:R-:W-:Y:S01]  /*6840*/  @!P2 IMAD R3, R30, R153.reuse, RZ ;  /* 0x000000991e03a224 */ /* 0x081fe200078e02ff */
[----:B------:R-:W-:Y:S01]  /*6850*/  @!P3 STG.E.U8 desc[UR36][R4.64+0x9], R29 ;  /* 0x0000091d0400b986 */ /* 0x000fe2000c101124 */
[C---:B------:R-:W-:Y:S02]  /*6860*/  ISETP.LT.OR P3, PT, R0.reuse, 0x12, !P1 ;  /* 0x000000120000780c */ /* 0x040fe40004f61670 */
[----:B------:R-:W-:Y:S01]  /*6870*/  @!P5 IMAD R31, R31, R153, RZ ;  /* 0x000000991f1fd224 */ /* 0x000fe200078e02ff */
[----:B------:R0:W-:Y:S01]  /*6880*/  @!P2 STG.E.U8 desc[UR36][R6.64+0x8], R3 ;  /* 0x000008030600a986 */ /* 0x0001e2000c101124 */
[----:B------:R-:W-:-:S03]  /*6890*/  ISETP.LT.OR P2, PT, R0, 0x11, !P0 ;  /* 0x000000110000780c */ /* 0x000fc60004741670 */
[----:B------:R-:W-:Y:S01]  /*68a0*/  @!P5 STG.E.U8 desc[UR36][R6.64+0x9], R31 ;  /* 0x0000091f0600d986 */ /* 0x000fe2000c101124 */
[----:B------:R-:W-:Y:S01]  /*68b0*/  ISETP.LT.OR P5, PT, R0, 0x12, !P0 ;  /* 0x000000120000780c */ /* 0x000fe200047a1670 */
[----:B-1----:R-:W-:-:S04]  /*68c0*/  @!P4 IMAD R9, R32, R153, RZ ;  /* 0x000000992009c224 */ /* 0x002fc800078e02ff */
        /* <DEDUP_REMOVED lines=301> */
[----:B------:R1:W-:Y:S01]  /*7ba0*/  @!P4 STG.E.U8 desc[UR36][R4.64+0xd8], R11 ;  /* 0x0000d80b0400c986 */ /* 0x0003e2000c101124 */
        /* <DEDUP_REMOVED lines=13> */
[-C--:B-1----:R-:W-:Y:S01]  /*7c80*/  @!P2 IMAD R11, R138, R153.reuse, RZ ;  /* 0x000000998a0ba224 */ /* 0x082fe200078e02ff */
[----:B------:R-:W-:Y:S01]  /*7c90*/  @!P3 STG.E.U8 desc[UR36][R4.64+0xe1], R137 ;  /* 0x0000e1890400b986 */ /* 0x000fe2000c101124 */
[C---:B------:R-:W-:Y:S02]  /*7ca0*/  ISETP.LT.OR P3, PT, R0.reuse, 0xea, !P1 ;  /* 0x000000ea0000780c */ /* 0x040fe40004f61670 */
[----:B------:R-:W-:Y:S01]  /*7cb0*/  @!P5 IMAD R139, R139, R153, RZ ;  /* 0x000000998b8bd224 */ /* 0x000fe200078e02ff */
[----:B------:R1:W-:Y:S01]  /*7cc0*/  @!P2 STG.E.U8 desc[UR36][R6.64+0xe0], R11 ;  /* 0x0000e00b0600a986 */ /* 0x0003e2000c101124 */
[----:B------:R-:W-:-:S03]  /*7cd0*/  ISETP.LT.OR P2, PT, R0, 0xe9, !P0 ;  /* 0x000000e90000780c */ /* 0x000fc60004741670 */
[----:B------:R-:W-:Y:S01]  /*7ce0*/  @!P5 STG.E.U8 desc[UR36][R6.64+0xe1], R139 ;  /* 0x0000e18b0600d986 */ /* 0x000fe2000c101124 */
[----:B------:R-:W-:Y:S01]  /*7cf0*/  ISETP.LT.OR P5, PT, R0, 0xea, !P0 ;  /* 0x000000ea0000780c */ /* 0x000fe200047a1670 */
[----:B0-----:R-:W-:-:S04]  /*7d00*/  @!P4 IMAD R3, R140, R153, RZ ;  /* 0x000000998c03c224 */ /* 0x001fc800078e02ff */
[-C--:B------:R-:W-:Y:S01]  /*7d10*/  @!P3 IMAD R141, R141, R153.reuse, RZ ;  /* 0x000000998d8db224 */ /* 0x080fe200078e02ff */
[----:B------:R0:W-:Y:S01]  /*7d20*/  @!P4 STG.E.U8 desc[UR36][R4.64+0xe8], R3 ;  /* 0x0000e8030400c986 */ /* 0x0001e2000c101124 */
[----:B------:R-:W-:Y:S02]  /*7d30*/  ISETP.LT.OR P4, PT, R0, 0xf2, !P1 ;  /* 0x000000f20000780c */ /* 0x000fe40004f81670 */
[-C--:B---3--:R-:W-:Y:S01]  /*7d40*/  @!P2 IMAD R9, R142, R153.reuse, RZ ;  /* 0x000000998e09a224 */ /* 0x088fe200078e02ff */
[----:B------:R-:W-:Y:S01]  /*7d50*/  @!P3 STG.E.U8 desc[UR36][R4.64+0xe9], R141 ;  /* 0x0000e98d0400b986 */ /* 0x000fe2000c101124 */
[C---:B------:R-:W-:Y:S02]  /*7d60*/  ISETP.LT.OR P3, PT, R0.reuse, 0xf1, !P1 ;  /* 0x000000f10000780c */ /* 0x040fe40004f61670 */
[----:B------:R-:W-:Y:S01]  /*7d70*/  @!P5 IMAD R143, R143, R153, RZ ;  /* 0x000000998f8fd224 */ /* 0x000fe200078e02ff */
[----:B------:R-:W-:Y:S01]  /*7d80*/  @!P2 STG.E.U8 desc[UR36][R6.64+0xe8], R9 ;  /* 0x0000e8090600a986 */ /* 0x000fe2000c101124 */
[----:B------:R-:W-:-:S03]  /*7d90*/  ISETP.LT.OR P2, PT, R0, 0xf1, !P0 ;  /* 0x000000f10000780c */ /* 0x000fc60004741670 */
[----:B------:R-:W-:Y:S01]  /*7da0*/  @!P5 STG.E.U8 desc[UR36][R6.64+0xe9], R143 ;  /* 0x0000e98f0600d986 */ /* 0x000fe2000c101124 */
[----:B------:R-:W-:Y:S01]  /*7db0*/  ISETP.LT.OR P5, PT, R0, 0xf9, !P0 ;  /* 0x000000f90000780c */ /* 0x000fe200047a1670 */
[----:B------:R-:W-:-:S04]  /*7dc0*/  @!P4 IMAD R145, R145, R153, RZ ;  /* 0x000000999191c224 */ /* 0x000fc800078e02ff */
[-C--:B-1----:R-:W-:Y:S01]  /*7dd0*/  @!P3 IMAD R11, R144, R153.reuse, RZ ;  /* 0x00000099900bb224 */ /* 0x082fe200078e02ff */
[----:B------:R-:W-:Y:S01]  /*7de0*/  @!P4 STG.E.U8 desc[UR36][R4.64+0xf1], R145 ;  /* 0x0000f1910400c986 */ /* 0x000fe2000c101124 */
[C---:B------:R-:W-:Y:S02]  /*7df0*/  ISETP.LT.OR P4, PT, R0.reuse, 0xf2, !P0 ;  /* 0x000000f20000780c */ /* 0x040fe40004781670 */
[C---:B------:R-:W-:Y:S01]  /*7e00*/  ISETP.LT.OR P0, PT, R0.reuse, 0xfa, !P0 ;  /* 0x000000fa0000780c */ /* 0x040fe20004701670 */
[----:B------:R1:W-:Y:S01]  /*7e10*/  @!P3 STG.E.U8 desc[UR36][R4.64+0xf0], R11 ;  /* 0x0000f00b0400b986 */ /* 0x0003e2000c101124 */
[----:B------:R-:W-:Y:S01]  /*7e20*/  ISETP.LT.OR P3, PT, R0, 0xf9, !P1 ;  /* 0x000000f90000780c */ /* 0x000fe20004f61670 */
[----:B0-----:R-:W-:Y:S01]  /*7e30*/  @!P2 IMAD R3, R146, R153, RZ ;  /* 0x000000999203a224 */ /* 0x001fe200078e02ff */
[----:B------:R-:W-:-:S04]  /*7e40*/  ISETP.LT.OR P1, PT, R0, 0xfa, !P1 ;  /* 0x000000fa0000780c */ /* 0x000fc80004f21670 */
[----:B------:R0:W-:Y:S03]  /*7e50*/  @!P2 STG.E.U8 desc[UR36][R6.64+0xf0], R3 ;  /* 0x0000f0030600a986 */ /* 0x0001e6000c101124 */
[-C--:B------:R-:W-:Y:S02]  /*7e60*/  @!P4 IMAD R147, R147, R153.reuse, RZ ;  /* 0x000000999393c224 */ /* 0x080fe400078e02ff */
[-C--:B-1----:R-:W-:Y:S02]  /*7e70*/  @!P5 IMAD R11, R150, R153.reuse, RZ ;  /* 0x00000099960bd224 */ /* 0x082fe400078e02ff */
[-C--:B------:R-:W-:Y:S01]  /*7e80*/  @!P3 IMAD R9, R148, R153.reuse, RZ ;  /* 0x000000999409b224 */ /* 0x080fe200078e02ff */
[----:B------:R0:W-:Y:S01]  /*7e90*/  @!P4 STG.E.U8 desc[UR36][R6.64+0xf1], R147 ;  /* 0x0000f1930600c986 */ /* 0x0001e2000c101124 */
[-C--:B------:R-:W-:Y:S02]  /*7ea0*/  @!P1 IMAD R149, R149, R153.reuse, RZ ;  /* 0x0000009995959224 */ /* 0x080fe400078e02ff */
[----:B------:R-:W-:Y:S01]  /*7eb0*/  @!P0 IMAD R151, R151, R153, RZ ;  /* 0x0000009997978224 */ /* 0x000fe200078e02ff */
[----:B------:R0:W-:Y:S04]  /*7ec0*/  @!P3 STG.E.U8 desc[UR36][R4.64+0xf8], R9 ;  /* 0x0000f8090400b986 */ /* 0x0001e8000c101124 */
[----:B------:R0:W-:Y:S04]  /*7ed0*/  @!P1 STG.E.U8 desc[UR36][R4.64+0xf9], R149 ;  /* 0x0000f99504009986 */ /* 0x0001e8000c101124 */
[----:B------:R0:W-:Y:S04]  /*7ee0*/  @!P5 STG.E.U8 desc[UR36][R6.64+0xf8], R11 ;  /* 0x0000f80b0600d986 */ /* 0x0001e8000c101124 */
[----:B------:R0:W-:Y:S02]  /*7ef0*/  @!P0 STG.E.U8 desc[UR36][R6.64+0xf9], R151 ;  /* 0x0000f99706008986 */ /* 0x0001e4000c101124 */
.L_x_287:
[----:B------:R-:W-:Y:S05]  /*7f00*/  BSYNC B0 ;  /* 0x0000000000007941 */ /* 0x000fea0003800000 */
.L_x_29:
[----:B------:R-:W-:Y:S01]  /*7f10*/  ULDC UR4, c[0x0][0xc] ;  /* 0x0000030000047ab9 */ /* 0x000fe20000000800 */
[----:B------:R-:W-:Y:S01]  /*7f20*/  ULDC UR5, c[0x0][0x10] ;  /* 0x0000040000057ab9 */ /* 0x000fe20000000800 */
[----:B01----:R-:W0:Y:S01]  /*7f30*/  LDC R3, c[0x0][0x14] ;  /* 0x00000500ff037b82 */ /* 0x003e220000000800 */
[----:B------:R-:W-:Y:S01]  /*7f40*/  UIMAD.WIDE.U32 UR4, UR4, UR5, URZ ;  /* 0x00000005040472a5 */ /* 0x000fe2000f8e003f */
[----:B------:R-:W-:Y:S01]  /*7f50*/  PRMT R0, RZ, 0x7610, R0 ;  /* 0x00007610ff007816 */ /* 0x000fe20000000000 */
[----:B------:R-:W-:Y:S02]  /*7f60*/  IMAD.MOV.U32 R23, RZ, RZ, -0x1 ;  /* 0xffffffffff177424 */ /* 0x000fe400078e00ff */
[----:B------:R-:W-:Y:S02]  /*7f70*/  IMAD.MOV.U32 R22, RZ, RZ, -0x1 ;  /* 0xffffffffff167424 */ /* 0x000fe400078e00ff */
[----:B0-----:R-:W-:-:S04]  /*7f80*/  IMAD.WIDE.U32 R16, R3, UR4, R16 ;  /* 0x0000000403107c25 */ /* 0x001fc8000f8e0010 */
[----:B------:R-:W-:Y:S01]  /*7f90*/  IMAD R3, R3, UR5, RZ ;  /* 0x0000000503037c24 */ /* 0x000fe2000f8e02ff */
[----:B------:R-:W-:Y:S02]  /*7fa0*/  ULDC.64 UR4, c[0x0][0x650] ;  /* 0x0001940000047ab9 */ /* 0x000fe40000000a00 */
[----:B------:R-:W-:Y:S01]  /*7fb0*/  ISETP.GE.U32.AND P0, PT, R16, UR4, PT ;  /* 0x0000000410007c0c */ /* 0x000fe2000bf06070 */
[----:B------:R-:W-:-:S05]  /*7fc0*/  IMAD.IADD R17, R17, 0x1, R3 ;  /* 0x0000000111117824 */ /* 0x000fca00078e0203 */
[----:B------:R-:W-:-:S13]  /*7fd0*/  ISETP.GE.U32.AND.EX P0, PT, R17, UR5, PT, P0 ;  /* 0x0000000511007c0c */ /* 0x000fda000bf06100 */
[----:B------:R-:W-:Y:S05]  /*7fe0*/  @P0 BRA `(.L_x_288) ;  /* 0x0000000400640947 */ /* 0x000fea0003800000 */
[----:B------:R-:W0:Y:S01]  /*7ff0*/  S2R R12, SR_CTAID.X ;  /* 0x00000000000c7919 */ /* 0x000e220000002500 */
[----:B------:R-:W1:Y:S01]  /*8000*/  LDC.64 R10, c[0x0][0x628] ;  /* 0x00018a00ff0a7b82 */ /* 0x000e620000000a00 */
[----:B------:R-:W-:Y:S01]  /*8010*/  ULDC UR4, c[0x0][0x150] ;  /* 0x0000540000047ab9 */ /* 0x000fe20000000800 */
[----:B------:R-:W-:Y:S01]  /*8020*/  IMAD.MOV.U32 R8, RZ, RZ, R16 ;  /* 0x000000ffff087224 */ /* 0x000fe200078e0010 */
[----:B------:R-:W0:Y:S01]  /*8030*/  S2R R23, SR_CTAID.Y ;  /* 0x0000000000177919 */ /* 0x000e220000002600 */
[----:B------:R-:W-:-:S04]  /*8040*/  IMAD.MOV.U32 R9, RZ, RZ, R17 ;  /* 0x000000ffff097224 */ /* 0x000fc800078e0011 */
[----:B------:R-:W2:Y:S08]  /*8050*/  LDC R21, c[0x0][0x144] ;  /* 0x00005100ff157b82 */ /* 0x000eb00000000800 */
[----:B------:R-:W2:Y:S08]  /*8060*/  LDC R0, c[0x0][0x630] ;  /* 0x00018c00ff007b82 */ /* 0x000eb00000000800 */
[----:B------:R-:W2:Y:S01]  /*8070*/  LDC.64 R14, c[0x0][0x620] ;  /* 0x00018800ff0e7b82 */ /* 0x000ea20000000a00 */
[----:B-1----:R-:W-:-:S04]  /*8080*/  ISETP.NE.U32.AND P0, PT, R10, RZ, PT ;  /* 0x000000ff0a00720c */ /* 0x002fc80003f05070 */
[----:B------:R-:W-:Y:S02]  /*8090*/  ISETP.NE.AND.EX P0, PT, R11, RZ, PT, P0 ;  /* 0x000000ff0b00720c */ /* 0x000fe40003f05300 */
[----:B0-----:R-:W-:-:S05]  /*80a0*/  I2FP.F32.U32 R3, R12 ;  /* 0x0000000c00037245 */ /* 0x001fca0000201000 */
[----:B------:R-:W-:-:S04]  /*80b0*/  FMUL R3, R3, UR4 ;  /* 0x0000000403037c20 */ /* 0x000fc80008400000 */
[----:B------:R0:W1:Y:S02]  /*80c0*/  F2I.U32.TRUNC.NTZ R20, R3 ;  /* 0x0000000300147305 */ /* 0x000064000020f000 */
[----:B------:R-:W-:Y:S05]  /*80d0*/  @!P0 BRA `(.L_x_289) ;  /* 0x0000000000288947 */ /* 0x000fea0003800000 */
[----:B0-----:R-:W0:Y:S02]  /*80e0*/  LDC R3, c[0x0][0x634] ;  /* 0x00018d00ff037b82 */ /* 0x001e240000000800 */
[----:B0-----:R-:W-:-:S05]  /*80f0*/  IADD3 R3, P0, R16, R3, RZ ;  /* 0x0000000310037210 */ /* 0x001fca0007f1e0ff */
[----:B------:R-:W-:-:S04]  /*8100*/  IMAD.X R13, RZ, RZ, R17, P0 ;  /* 0x000000ffff0d7224 */ /* 0x000fc800000e0611 */
[----:B---3--:R-:W-:-:S04]  /*8110*/  IMAD.WIDE.U32 R4, R13, R10, RZ ;  /* 0x0000000a0d047225 */ /* 0x008fc800078e00ff */
[----:B----4-:R-:W-:-:S04]  /*8120*/  IMAD.WIDE.U32 R6, P0, R3, R11, R4 ;  /* 0x0000000b03067225 */ /* 0x010fc80007800004 */
[----:B------:R-:W-:-:S04]  /*8130*/  IMAD.WIDE.U32 R4, R3, R10, RZ ;  /* 0x0000000a03047225 */ /* 0x000fc800078e00ff */
[----:B------:R-:W-:Y:S01]  /*8140*/  IMAD.X R9, RZ, RZ, RZ, P0 ;  /* 0x000000ffff097224 */ /* 0x000fe200000e06ff */
[----:B------:R-:W-:Y:S01]  /*8150*/  IADD3 RZ, P0, R5, R6, RZ ;  /* 0x0000000605ff7210 */ /* 0x000fe20007f1e0ff */
[----:B------:R-:W-:-:S04]  /*8160*/  IMAD.MOV.U32 R8, RZ, RZ, R7 ;  /* 0x000000ffff087224 */ /* 0x000fc800078e0007 */
[----:B------:R-:W-:-:S08]  /*8170*/  IMAD.WIDE.U32.X R8, R13, R11, R8, P0 ;  /* 0x0000000b0d087225 */ /* 0x000fd000000e0408 */
.L_x_289:
[----:B----4-:R-:W4:Y:S01]  /*8180*/  LDC.64 R26, c[0x0][0x640] ;  /* 0x00019000ff1a7b82 */ /* 0x010f220000000a00 */
[-CC-:B--2---:R-:W-:Y:S01]  /*8190*/  SHF.R.U64 R22, R8, R0.reuse, R9.reuse ;  /* 0x0000000008167219 */ /* 0x184fe20000001209 */
[----:B-1----:R-:W-:Y:S01]  /*81a0*/  IMAD.MOV R20, RZ, RZ, -R20 ;  /* 0x000000ffff147224 */ /* 0x002fe200078e0a14 */
[----:B------:R-:W-:Y:S01]  /*81b0*/  SHF.R.U32.HI R0, RZ, R0, R9 ;  /* 0x00000000ff007219 */ /* 0x000fe20000011609 */
[----:B------:R-:W-:Y:S01]  /*81c0*/  ULDC UR4, c[0x0][0x154] ;  /* 0x0000550000047ab9 */ /* 0x000fe20000000800 */
[----:B0-----:R-:W-:Y:S01]  /*81d0*/  IADD3 R3, P0, RZ, -R22, RZ ;  /* 0x80000016ff037210 */ /* 0x001fe20007f1e0ff */
[----:B------:R-:W-:Y:S02]  /*81e0*/  IMAD R21, R21, R20, R12 ;  /* 0x0000001415157224 */ /* 0x000fe400078e020c */
[----:B------:R-:W0:Y:S01]  /*81f0*/  LDC R6, c[0x0][0x618] ;  /* 0x00018600ff067b82 */ /* 0x000e220000000800 */
[----:B------:R-:W-:Y:S02]  /*8200*/  IMAD.MOV.U32 R7, RZ, RZ, 0x1 ;  /* 0x00000001ff077424 */ /* 0x000fe400078e00ff */
[----:B---3--:R-:W-:-:S04]  /*8210*/  IMAD.X R5, RZ, RZ, ~R0, P0 ;  /* 0x000000ffff057224 */ /* 0x008fc800000e0e00 */
[-C--:B------:R-:W-:Y:S01]  /*8220*/  IMAD R0, R5, R14.reuse, RZ ;  /* 0x0000000e05007224 */ /* 0x080fe200078e02ff */
[----:B------:R-:W1:Y:S01]  /*8230*/  LDC R8, c[0x0][0x608] ;  /* 0x00018200ff087b82 */ /* 0x000e620000000800 */
[----:B------:R-:W-:-:S04]  /*8240*/  IMAD.WIDE.U32 R4, R3, R14, R16 ;  /* 0x0000000e03047225 */ /* 0x000fc800078e0010 */
[----:B------:R-:W-:Y:S01]  /*8250*/  IMAD R3, R3, R15, R0 ;  /* 0x0000000f03037224 */ /* 0x000fe200078e0200 */
[----:B------:R-:W-:Y:S02]  /*8260*/  I2FP.F32.U32 R0, R23 ;  /* 0x0000001700007245 */ /* 0x000fe40000201000 */
[----:B------:R-:W2:Y:S01]  /*8270*/  LDC R24, c[0x0][0x658] ;  /* 0x00019600ff187b82 */ /* 0x000ea20000000800 */
[----:B------:R-:W-:Y:S01]  /*8280*/  IMAD.IADD R3, R5, 0x1, R3 ;  /* 0x0000000105037824 */ /* 0x000fe200078e0203 */
[----:B----4-:R-:W-:Y:S01]  /*8290*/  ISETP.NE.U32.AND P0, PT, R26, RZ, PT ;  /* 0x000000ff1a00720c */ /* 0x010fe20003f05070 */
[----:B------:R-:W-:Y:S01]  /*82a0*/  FMUL R0, R0, UR4 ;  /* 0x0000000400007c20 */ /* 0x000fe20008400000 */
[----:B------:R-:W-:Y:S02]  /*82b0*/  IMAD.MOV.U32 R5, RZ, RZ, -0x1 ;  /* 0xffffffffff057424 */ /* 0x000fe400078e00ff */
[----:B------:R-:W-:Y:S01]  /*82c0*/  ISETP.NE.AND.EX P0, PT, R27, RZ, PT, P0 ;  /* 0x000000ff1b00720c */ /* 0x000fe20003f05300 */
[----:B------:R3:W4:Y:S01]  /*82d0*/  F2I.U32.TRUNC.NTZ R13, R0 ;  /* 0x00000000000d7305 */ /* 0x000722000020f000 */
[----:B------:R-:W3:Y:S01]  /*82e0*/  LDC R20, c[0x0][0x148] ;  /* 0x00005200ff147b82 */ /* 0x000ee20000000800 */
[----:B0-----:R-:W-:-:S02]  /*82f0*/  SHF.R.U64 R12, R4, R6, R3 ;  /* 0x00000006040c7219 */ /* 0x001fc40000001203 */
[----:B------:R-:W-:-:S05]  /*8300*/  SHF.R.U32.HI R3, RZ, R6, R3 ;  /* 0x00000006ff037219 */ /* 0x000fca0000011603 */
[----:B------:R-:W0:Y:S01]  /*8310*/  LDC R15, c[0x0][0x600] ;  /* 0x00018000ff0f7b82 */ /* 0x000e220000000800 */
[-CC-:B-1----:R-:W-:Y:S02]  /*8320*/  SHF.R.U64 R10, R12, R8.reuse, R3.reuse ;  /* 0x000000080c0a7219 */ /* 0x182fe40000001203 */
[----:B------:R-:W-:-:S05]  /*8330*/  SHF.R.U32.HI R3, RZ, R8, R3 ;  /* 0x00000008ff037219 */ /* 0x000fca0000011603 */
[----:B------:R-:W1:Y:S01]  /*8340*/  LDC R28, c[0x0][0x648] ;  /* 0x00019200ff1c7b82 */ /* 0x000e620000000800 */
[-C--:B--2---:R-:W-:Y:S02]  /*8350*/  SHF.L.U32 R4, R5, R24.reuse, RZ ;  /* 0x0000001805047219 */ /* 0x084fe400000006ff */
[--C-:B------:R-:W-:Y:S02]  /*8360*/  SHF.R.U64 R14, R10, R24, R3.reuse ;  /* 0x000000180a0e7219 */ /* 0x100fe40000001203 */
[----:B------:R-:W-:Y:S02]  /*8370*/  LOP3.LUT R25, RZ, R4, RZ, 0x33, !PT ;  /* 0x00000004ff197212 */ /* 0x000fe400078e33ff */
[-C--:B------:R-:W-:Y:S01]  /*8380*/  SHF.R.U32.HI R5, RZ, R24.reuse, R3 ;  /* 0x00000018ff057219 */ /* 0x080fe20000011603 */
[----:B------:R-:W2:Y:S01]  /*8390*/  LDC R29, c[0x0][0x638] ;  /* 0x00018e00ff1d7b82 */ /* 0x000ea20000000800 */
[----:B------:R-:W-:Y:S01]  /*83a0*/  SHF.L.U32 R152, R7, R24, RZ ;  /* 0x0000001807987219 */ /* 0x000fe200000006ff */
[----:B------:R-:W-:-:S06]  /*83b0*/  IMAD.MOV.U32 R4, RZ, RZ, R14 ;  /* 0x000000ffff047224 */ /* 0x000fcc00078e000e */
[----:B------:R-:W0:Y:S01]  /*83c0*/  LDC R30, c[0x0][0x610] ;  /* 0x00018400ff1e7b82 */ /* 0x000e220000000800 */
[----:B----4-:R-:W-:Y:S05]  /*83d0*/  @!P0 BRA `(.L_x_290) ;  /* 0x0000000000288947 */ /* 0x010fea0003800000 */
[----:B------:R-:W4:Y:S02]  /*83e0*/  LDC R3, c[0x0][0x64c] ;  /* 0x00019300ff037b82 */ /* 0x000f240000000800 */
[----:B----4-:R-:W-:-:S05]  /*83f0*/  IADD3 R3, P0, R14, R3, RZ ;  /* 0x000000030e037210 */ /* 0x010fca0007f1e0ff */
        /* <DEDUP_REMOVED lines=8> */
.L_x_290:
[----:B------:R-:W-:Y:S01]  /*8480*/  ISETP.NE.AND P0, PT, R2, 0x1, PT ;  /* 0x000000010200780c */ /* 0x000fe20003f05270 */
[----:B0-----:R-:W-:Y:S01]  /*8490*/  VIADD R7, R15, 0xffffffff ;  /* 0xffffffff0f077836 */ /* 0x001fe20000000000 */
[----:B-1-3--:R-:W-:Y:S01]  /*84a0*/  SHF.R.U64 R0, R4, R28, R5 ;  /* 0x0000001c04007219 */ /* 0x00afe20000001205 */
[----:B------:R-:W-:Y:S01]  /*84b0*/  IMAD.MOV R13, RZ, RZ, -R13 ;  /* 0x000000ffff0d7224 */ /* 0x000fe200078e0a0d */
[----:B------:R-:W-:Y:S01]  /*84c0*/  LOP3.LUT R5, R10, R25, RZ, 0xc0, !PT ;  /* 0x000000190a057212 */ /* 0x000fe200078ec0ff */
[----:B------:R-:W-:Y:S02]  /*84d0*/  IMAD.MOV.U32 R4, RZ, RZ, 0x1 ;  /* 0x00000001ff047424 */ /* 0x000fe400078e00ff */
[----:B------:R-:W-:Y:S02]  /*84e0*/  IMAD.MOV R3, RZ, RZ, -R0 ;  /* 0x000000ffff037224 */ /* 0x000fe400078e0a00 */
[----:B------:R-:W-:Y:S01]  /*84f0*/  IMAD R152, R152, R0, R5 ;  /* 0x0000000098987224 */ /* 0x000fe200078e0205 */
[----:B------:R-:W-:Y:S01]  /*8500*/  LOP3.LUT R5, R12, R7, RZ, 0xc0, !PT ;  /* 0x000000070c057212 */ /* 0x000fe200078ec0ff */
[----:B--2---:R-:W-:-:S02]  /*8510*/  IMAD R0, R3, R29, R14 ;  /* 0x0000001d03007224 */ /* 0x004fc400078e020e */
[----:B------:R-:W-:Y:S02]  /*8520*/  @P0 IMAD R21, R20, R13, R23 ;  /* 0x0000000d14150224 */ /* 0x000fe400078e0217 */
[----:B------:R-:W-:Y:S01]  /*8530*/  IMAD R3, R0, R15, R5 ;  /* 0x0000000f00037224 */ /* 0x000fe200078e0205 */
[----:B------:R-:W-:Y:S01]  /*8540*/  PRMT R0, R4, 0x7610, R0 ;  /* 0x0000761004007816 */ /* 0x000fe20000000000 */
[----:B------:R-:W-:-:S05]  /*8550*/  IMAD R152, R152, R30, R21 ;  /* 0x0000001e98987224 */ /* 0x000fca00078e0215 */
[----:B------:R-:W-:Y:S02]  /*8560*/  SEL R23, R3, R152, !P0 ;  /* 0x0000009803177207 */ /* 0x000fe40004000000 */
[----:B------:R-:W-:-:S07]  /*8570*/  SEL R152, R152, R3, !P0 ;  /* 0x0000000398987207 */ /* 0x000fce0004000000 */
.L_x_288:
[----:B------:R-:W-:-:S13]  /*8580*/  LOP3.LUT P0, RZ, R0, 0xff, RZ, 0xc0, !PT ;  /* 0x000000ff00ff7812 */ /* 0x000fda000780c0ff */
[----:B------:R-:W-:Y:S05]  /*8590*/  @P0 BRA `(.L_x_291) ;  /* 0xffffff8800e00947 */ /* 0x000fea000383ffff */
[----:B------:R-:W-:Y:S05]  /*85a0*/  EXIT ;  /* 0x000000000000794d */ /* 0x000fea0003800000 */
.L_x_4:
[----:B0-----:R-:W-:Y:S01]  /*85b0*/  ULDC.64 UR4, c[0x0][0x650] ;  /* 0x0001940000047ab9 */ /* 0x001fe20000000a00 */
        /* <DEDUP_REMOVED lines=25> */
.L_x_293:
[--C-:B------:R-:W-:Y:S01]  /*8750*/  SHF.R.U64 R12, R10, R14, R11.reuse ;  /* 0x0000000e0a0c7219 */ /* 0x100fe2000000120b */
[----:B------:R-:W0:Y:S01]  /*8760*/  LDC R22, c[0x0][0x618] ;  /* 0x00018600ff167b82 */ /* 0x000e220000000800 */
[----:B------:R-:W-:Y:S01]  /*8770*/  I2FP.F32.U32 R6, R4 ;  /* 0x0000000400067245 */ /* 0x000fe20000201000 */
[----:B------:R-:W-:Y:S01]  /*8780*/  ULDC UR4, c[0x0][0x150] ;  /* 0x0000540000047ab9 */ /* 0x000fe20000000800 */
[----:B------:R-:W-:Y:S02]  /*8790*/  SHF.R.U32.HI R5, RZ, R14, R11 ;  /* 0x0000000eff057219 */ /* 0x000fe4000001160b */
[----:B------:R-:W-:Y:S01]  /*87a0*/  IADD3 R9, P0, RZ, -R12, RZ ;  /* 0x8000000cff097210 */ /* 0x000fe20007f1e0ff */
[----:B------:R-:W-:Y:S01]  /*87b0*/  FMUL R11, R6, UR4 ;  /* 0x00000004060b7c20 */ /* 0x000fe20008400000 */
[----:B------:R-:W-:Y:S01]  /*87c0*/  ULDC UR4, c[0x0][0x154] ;  /* 0x0000550000047ab9 */ /* 0x000fe20000000800 */
[----:B------:R-:W1:Y:S02]  /*87d0*/  LDC.64 R24, c[0x0][0x640] ;  /* 0x00019000ff187b82 */ /* 0x000e640000000a00 */
[----:B------:R-:W-:-:S02]  /*87e0*/  IMAD.X R5, RZ, RZ, ~R5, P0 ;  /* 0x000000ffff057224 */ /* 0x000fc400000e0e05 */
[----:B------:R-:W2:Y:S01]  /*87f0*/  F2I.U32.TRUNC.NTZ R11, R11 ;  /* 0x0000000b000b7305 */ /* 0x000ea2000020f000 */
[----:B------:R-:W-:-:S03]  /*8800*/  IMAD.WIDE.U32 R6, R9, R20, R16 ;  /* 0x0000001409067225 */ /* 0x000fc600078e0010 */
[----:B------:R-:W3:Y:S01]  /*8810*/  LDC R13, c[0x0][0x144] ;  /* 0x00005100ff0d7b82 */ /* 0x000ee20000000800 */
[----:B------:R-:W-:-:S04]  /*8820*/  IMAD R8, R5, R20, RZ ;  /* 0x0000001405087224 */ /* 0x000fc800078e02ff */
[----:B------:R-:W-:Y:S02]  /*8830*/  IMAD R5, R9, R21, R8 ;  /* 0x0000001509057224 */ /* 0x000fe400078e0208 */
[----:B------:R-:W-:Y:S01]  /*8840*/  IMAD.MOV.U32 R8, RZ, RZ, -0x1 ;  /* 0xffffffffff087424 */ /* 0x000fe200078e00ff */
[----:B------:R-:W4:Y:S01]  /*8850*/  LDC R14, c[0x0][0x608] ;  /* 0x00018200ff0e7b82 */ /* 0x000f220000000800 */
[----:B------:R-:W-:Y:S01]  /*8860*/  IMAD.IADD R5, R7, 0x1, R5 ;  /* 0x0000000107057824 */ /* 0x000fe200078e0205 */
[----:B------:R-:W-:-:S04]  /*8870*/  I2FP.F32.U32 R7, R3 ;  /* 0x0000000300077245 */ /* 0x000fc80000201000 */
[-C--:B0-----:R-:W-:Y:S01]  /*8880*/  SHF.R.U64 R10, R6, R22.reuse, R5 ;  /* 0x00000016060a7219 */ /* 0x081fe20000001205 */
[----:B--2---:R-:W-:Y:S01]  /*8890*/  IMAD.MOV R6, RZ, RZ, -R11 ;  /* 0x000000ffff067224 */ /* 0x004fe200078e0a0b */
[----:B------:R-:W0:Y:S01]  /*88a0*/  LDC R9, c[0x0][0x658] ;  /* 0x00019600ff097b82 */ /* 0x000e220000000800 */
[----:B-1----:R-:W-:Y:S01]  /*88b0*/  ISETP.NE.U32.AND P0, PT, R24, RZ, PT ;  /* 0x000000ff1800720c */ /* 0x002fe20003f05070 */
[----:B------:R-:W-:Y:S01]  /*88c0*/  FMUL R7, R7, UR4 ;  /* 0x0000000407077c20 */ /* 0x000fe20008400000 */
[----:B------:R-:W-:Y:S02]  /*88d0*/  SHF.R.U32.HI R5, RZ, R22, R5 ;  /* 0x00000016ff057219 */ /* 0x000fe40000011605 */
[----:B------:R-:W-:-:S03]  /*88e0*/  ISETP.NE.AND.EX P0, PT, R25, RZ, PT, P0 ;  /* 0x000000ff1900720c */ /* 0x000fc60003f05300 */
[----:B------:R-:W1:Y:S01]  /*88f0*/  LDC R20, c[0x0][0x148] ;  /* 0x00005200ff147b82 */ /* 0x000e620000000800 */
[----:B---3--:R-:W-:Y:S02]  /*8900*/  IMAD R23, R13, R6, R4 ;  /* 0x000000060d177224 */ /* 0x008fe400078e0204 */
[----:B------:R-:W-:-:S05]  /*8910*/  IMAD.MOV.U32 R6, RZ, RZ, 0x1 ;  /* 0x00000001ff067424 */ /* 0x000fca00078e00ff */
[----:B------:R-:W2:Y:S01]  /*8920*/  LDC R21, c[0x0][0x600] ;  /* 0x00018000ff157b82 */ /* 0x000ea20000000800 */
[-CC-:B----4-:R-:W-:Y:S02]  /*8930*/  SHF.R.U64 R13, R10, R14.reuse, R5.reuse ;  /* 0x0000000e0a0d7219 */ /* 0x190fe40000001205 */
[----:B------:R-:W-:Y:S02]  /*8940*/  SHF.R.U32.HI R4, RZ, R14, R5 ;  /* 0x0000000eff047219 */ /* 0x000fe40000011605 */
[----:B------:R3:W4:Y:S03]  /*8950*/  F2I.U32.TRUNC.NTZ R14, R7 ;  /* 0x00000007000e7305 */ /* 0x000726000020f000 */
[----:B------:R-:W1:Y:S01]  /*8960*/  LDC R26, c[0x0][0x648] ;  /* 0x00019200ff1a7b82 */ /* 0x000e620000000800 */
[-C--:B0-----:R-:W-:Y:S02]  /*8970*/  SHF.R.U64 R15, R13, R9.reuse, R4 ;  /* 0x000000090d0f7219 */ /* 0x081fe40000001204 */
[----:B------:R-:W-:-:S02]  /*8980*/  SHF.L.U32 R8, R8, R9, RZ ;  /* 0x0000000908087219 */ /* 0x000fc400000006ff */
[-C--:B------:R-:W-:Y:S01]  /*8990*/  SHF.R.U32.HI R5, RZ, R9.reuse, R4 ;  /* 0x00000009ff057219 */ /* 0x080fe20000011604 */
[----:B------:R-:W-:Y:S01]  /*89a0*/  IMAD.MOV.U32 R4, RZ, RZ, R15 ;  /* 0x000000ffff047224 */ /* 0x000fe200078e000f */
[----:B------:R-:W-:Y:S01]  /*89b0*/  SHF.L.U32 R22, R6, R9, RZ ;  /* 0x0000000906167219 */ /* 0x000fe200000006ff */
[----:B------:R-:W0:Y:S01]  /*89c0*/  LDC R27, c[0x0][0x638] ;  /* 0x00018e00ff1b7b82 */ /* 0x000e220000000800 */
[----:B------:R-:W-:-:S07]  /*89d0*/  LOP3.LUT R28, RZ, R8, RZ, 0x33, !PT ;  /* 0x00000008ff1c7212 */ /* 0x000fce00078e33ff */
        /* <DEDUP_REMOVED lines=12> */
.L_x_294:
[----:B------:R-:W-:Y:S01]  /*8aa0*/  ISETP.NE.AND P0, PT, R2, 0x1, PT ;  /* 0x000000010200780c */ /* 0x000fe20003f05270 */
[----:B--2---:R-:W-:Y:S01]  /*8ab0*/  VIADD R7, R21, 0xffffffff ;  /* 0xffffffff15077836 */ /* 0x004fe20000000000 */
[----:B-1----:R-:W-:Y:S01]  /*8ac0*/  SHF.R.U64 R5, R4, R26, R5 ;  /* 0x0000001a04057219 */ /* 0x002fe20000001205 */
[----:B------:R-:W-:Y:S01]  /*8ad0*/  IMAD.MOV R14, RZ, RZ, -R14 ;  /* 0x000000ffff0e7224 */ /* 0x000fe200078e0a0e */
[----:B------:R-:W-:Y:S01]  /*8ae0*/  LOP3.LUT R4, R13, R28, RZ, 0xc0, !PT ;  /* 0x0000001c0d047212 */ /* 0x000fe200078ec0ff */
[----:B------:R-:W-:Y:S01]  /*8af0*/  IMAD.MOV.U32 R8, RZ, RZ, R12 ;  /* 0x000000ffff087224 */ /* 0x000fe200078e000c */
[----:B------:R-:W-:Y:S01]  /*8b00*/  LOP3.LUT R10, R10, R7, RZ, 0xc0, !PT ;  /* 0x000000070a0a7212 */ /* 0x000fe200078ec0ff */
[----:B------:R-:W-:Y:S02]  /*8b10*/  IMAD.MOV R6, RZ, RZ, -R5 ;  /* 0x000000ffff067224 */ /* 0x000fe400078e0a05 */
[----:B------:R-:W-:-:S04]  /*8b20*/  IMAD R4, R22, R5, R4 ;  /* 0x0000000516047224 */ /* 0x000fc800078e0204 */
[----:B------:R-:W-:Y:S02]  /*8b30*/  @P0 IMAD R23, R20, R14, R3 ;  /* 0x0000000e14170224 */ /* 0x000fe400078e0203 */
[----:B0-----:R-:W-:Y:S02]  /*8b40*/  IMAD R3, R6, R27, R15 ;  /* 0x0000001b06037224 */ /* 0x001fe400078e020f */
[----:B------:R-:W-:Y:S02]  /*8b50*/  IMAD R7, R4, R29, R23 ;  /* 0x0000001d04077224 */ /* 0x000fe400078e0217 */
[----:B------:R-:W-:Y:S02]  /*8b60*/  IMAD R4, R3, R21, R10 ;  /* 0x0000001503047224 */ /* 0x000fe400078e020a */
[----:B------:R-:W-:-:S03]  /*8b70*/  IMAD.MOV.U32 R6, RZ, RZ, 0x1 ;  /* 0x00000001ff067424 */ /* 0x000fc600078e00ff */
[----:B------:R-:W-:Y:S02]  /*8b80*/  SEL R9, R4, R7, !P0 ;  /* 0x0000000704097207 */ /* 0x000fe40004000000 */
[----:B------:R-:W-:-:S07]  /*8b90*/  SEL R7, R7, R4, !P0 ;  /* 0x0000000407077207 */ /* 0x000fce0004000000 */
.L_x_292:
[----:B------:R-:W-:-:S08]  /*8ba0*/  NOP ;  /* 0x0000000000007918 */ /* 0x000fd00000000000 */
[----:B------:R-:W0:-:S00]  /*8bb0*/  USETMAXREG.DEALLOC.CTAPOOL 0x28 ;  /* 0x00000028000079c8 */ /* 0x000e0000080e0500 */
[----:B0-----:R-:W-:-:S13]  /*8bc0*/  ISETP.NE.AND P0, PT, R0, RZ, PT ;  /* 0x000000ff0000720c */ /* 0x001fda0003f05270 */
[----:B------:R-:W-:Y:S05]  /*8bd0*/  @P0 EXIT ;  /* 0x000000000000094d */ /* 0x000fea0003800000 */
[----:B------:R-:W-:Y:S01]  /*8be0*/  LOP3.LUT P0, RZ, R6, 0xff, RZ, 0xc0, !PT ;  /* 0x000000ff06ff7812 */ /* 0x000fe2000780c0ff */
[----:B------:R-:W-:Y:S02]  /*8bf0*/  IMAD.MOV.U32 R0, RZ, RZ, 0x1 ;  /* 0x00000001ff007424 */ /* 0x000fe400078e00ff */
[----:B------:R-:W-:-:S10]  /*8c00*/  IMAD.MOV.U32 R12, RZ, RZ, RZ ;  /* 0x000000ffff0c7224 */ /* 0x000fd400078e00ff */
[----:B------:R-:W-:Y:S05]  /*8c10*/  @!P0 BRA `(.L_x_295) ;  /* 0x0000000c00308947 */ /* 0x000fea0003800000 */
[----:B------:R-:W0:Y:S01]  /*8c20*/  LDC R0, c[0x0][0x28c] ;  /* 0x0000a300ff007b82 */ /* 0x000e220000000800 */
[----:B------:R-:W-:Y:S01]  /*8c30*/  ULDC UR5, c[0x0][0x600] ;  /* 0x0001800000057ab9 */ /* 0x000fe20000000800 */
[----:B------:R-:W-:Y:S01]  /*8c40*/  ULDC UR4, c[0x0][0xc] ;  /* 0x0000030000047ab9 */ /* 0x000fe20000000800 */
[----:B------:R-:W-:Y:S01]  /*8c50*/  UIADD3 UR16, UR5, -0x1, URZ ;  /* 0xffffffff05107890 */ /* 0x000fe2000fffe03f */
[C---:B------:R-:W-:Y:S01]  /*8c60*/  LOP3.LUT P2, RZ, R18.reuse, 0x7f, RZ, 0xc0, !PT ;  /* 0x0000007f12ff7812 */ /* 0x040fe2000784c0ff */
[----:B------:R-:W-:Y:S01]  /*8c70*/  ULDC UR6, c[0x0][0x658] ;  /* 0x0001960000067ab9 */ /* 0x000fe20000000800 */
[----:B------:R-:W-:Y:S01]  /*8c80*/  ULDC UR5, c[0x0][0x10] ;  /* 0x0000040000057ab9 */ /* 0x000fe20000000800 */
[----:B------:R-:W-:Y:S01]  /*8c90*/  UMOV UR7, 0xffffffff ;  /* 0xffffffff00077882 */ /* 0x000fe20000000000 */
[----:B------:R-:W-:Y:S01]  /*8ca0*/  UMOV UR8, 0x1 ;  /* 0x0000000100087882 */ /* 0x000fe20000000000 */
[----:B------:R-:W-:Y:S01]  /*8cb0*/  UIMAD.WIDE.U32 UR4, UR4, UR5, URZ ;  /* 0x00000005040472a5 */ /* 0x000fe2000f8e003f */
[----:B------:R-:W-:Y:S01]  /*8cc0*/  LOP3.LUT P0, RZ, R18, 0x1f, RZ, 0xc0, !PT ;  /* 0x0000001f12ff7812 */ /* 0x000fe2000780c0ff */
[----:B------:R-:W-:Y:S01]  /*8cd0*/  USHF.L.U32 UR7, UR7, UR6, URZ ;  /* 0x0000000607077299 */ /* 0x000fe2000800063f */
[----:B------:R-:W-:Y:S01]  /*8ce0*/  BSSY B0, `(.L_x_295) ;  /* 0x00000bf000007945 */ /* 0x000fe20003800000 */
[----:B------:R-:W-:Y:S01]  /*8cf0*/  USHF.L.U32 UR18, UR8, UR6, URZ ;  /* 0x0000000608127299 */ /* 0x000fe2000800063f */
[----:B------:R-:W-:Y:S01]  /*8d00*/  IMAD.MOV.U32 R13, RZ, RZ, 0x1 ;  /* 0x00000001ff0d7424 */ /* 0x000fe200078e00ff */
[----:B------:R-:W-:Y:S01]  /*8d10*/  LOP3.LUT R11, R19, 0x2, RZ, 0xfc, !PT ;  /* 0x00000002130b7812 */ /* 0x000fe200078efcff */
[----:B------:R-:W-:Y:S01]  /*8d20*/  ULDC UR6, c[0x0][0x14] ;  /* 0x0000050000067ab9 */ /* 0x000fe20000000800 */
[----:B------:R-:W-:Y:S01]  /*8d30*/  PLOP3.LUT P0, PT, P0, P2, PT, 0x8a, 0x0 ;  /* 0x000000000000781c */ /* 0x000fe20000705172 */
[----:B------:R-:W-:Y:S01]  /*8d40*/  UIMAD.WIDE.U32 UR20, UR4, UR6, URZ ;  /* 0x00000006041472a5 */ /* 0x000fe2000f8e003f */
[----:B------:R-:W-:Y:S01]  /*8d50*/  IMAD.MOV.U32 R12, RZ, RZ, RZ ;  /* 0x000000ffff0c7224 */ /* 0x000fe200078e00ff */
[----:B------:R-:W-:-:S02]  /*8d60*/  UIMAD UR13, UR5, UR6, URZ ;  /* 0x00000006050d72a4 */ /* 0x000fc4000f8e023f */
[----:B------:R-:W-:Y:S01]  /*8d70*/  ULOP3.LUT UR17, URZ, UR7, URZ, 0x33, !UPT ;  /* 0x000000073f117292 */ /* 0x000fe2000f8e333f */
[----:B0-----:R-:W-:Y:S01]  /*8d80*/  VIADD R0, R0, 0x1f ;  /* 0x0000001f00007836 */ /* 0x001fe20000000000 */
[----:B------:R-:W-:Y:S01]  /*8d90*/  UIADD3 UR13, UR21, UR13, URZ ;  /* 0x0000000d150d7290 */ /* 0x000fe2000fffe03f */
[----:B------:R-:W-:-:S03]  /*8da0*/  ULDC.64 UR22, c[0x0][0x198] ;  /* 0x0000660000167ab9 */ /* 0x000fc60000000a00 */
[----:B------:R-:W-:-:S04]  /*8db0*/  SHF.R.S32.HI R3, RZ, 0x1f, R0 ;  /* 0x0000001fff037819 */ /* 0x000fc80000011400 */
[----:B------:R-:W-:Y:S01]  /*8dc0*/  LEA.HI R3, R3, R0, RZ, 0x5 ;  /* 0x0000000003037211 */ /* 0x000fe200078f28ff */
[----:B------:R-:W-:-:S03]  /*8dd0*/  IMAD.MOV.U32 R0, RZ, RZ, 0x1 ;  /* 0x00000001ff007424 */ /* 0x000fc600078e00ff */
[----:B------:R-:W-:-:S05]  /*8de0*/  SHF.R.S32.HI R3, RZ, 0x5, R3 ;  /* 0x00000005ff037819 */ /* 0x000fca0000011403 */
[----:B------:R-:W-:-:S07]  /*8df0*/  VIADD R10, R3, 0x1 ;  /* 0x00000001030a7836 */ /* 0x000fce0000000000 */
.L_x_307:
[----:B------:R-:W-:-:S03]  /*8e00*/  UMOV UR4, 0xffffffff ;  /* 0xffffffff00047882 */ /* 0x000fc60000000000 */
[----:B------:R-:W-:Y:S05]  /*8e10*/  BRA.DIV UR4, `(.L_x_296) ;  /* 0x0000001604907947 */ /* 0x000fea000b800000 */
[----:B------:R-:W-:-:S13]  /*8e20*/  ELECT P6, URZ, PT ;  /* 0x00000000003f782f */ /* 0x000fda00038c0000 */
.L_x_332:
[----:B------:R-:W0:Y:S01]  /*8e30*/  LDC R4, c[0x0][0x28c] ;  /* 0x0000a300ff047b82 */ /* 0x000e220000000800 */
[----:B------:R-:W-:Y:S01]  /*8e40*/  BSSY B1, `(.L_x_297) ;  /* 0x0000037000017945 */ /* 0x000fe20003800000 */
[----:B0-----:R-:W-:-:S13]  /*8e50*/  ISETP.LT.OR P6, PT, R4, 0x1, !P6 ;  /* 0x000000010400780c */ /* 0x001fda00077c1670 */
[----:B------:R-:W-:Y:S05]  /*8e60*/  @P6 BRA `(.L_x_298) ;  /* 0x0000000000d06947 */ /* 0x000fea0003800000 */
[----:B------:R-:W-:Y:S02]  /*8e70*/  IMAD.SHL.U32 R15, R9, 0x100, RZ ;  /* 0x00000100090f7824 */ /* 0x000fe400078e00ff */
[----:B------:R-:W-:Y:S02]  /*8e80*/  IMAD.SHL.U32 R18, R7, 0x80, RZ ;  /* 0x0000008007127824 */ /* 0x000fe400078e00ff */
[----:B------:R-:W-:Y:S02]  /*8e90*/  IMAD.MOV.U32 R20, RZ, RZ, RZ ;  /* 0x000000ffff147224 */ /* 0x000fe400078e00ff */
[----:B------:R-:W-:Y:S02]  /*8ea0*/  IMAD.MOV.U32 R4, RZ, RZ, R10 ;  /* 0x000000ffff047224 */ /* 0x000fe400078e000a */
[----:B------:R-:W-:Y:S02]  /*8eb0*/  IMAD.MOV.U32 R5, RZ, RZ, R0 ;  /* 0x000000ffff057224 */ /* 0x000fe400078e0000 */
[----:B------:R-:W-:-:S07]  /*8ec0*/  IMAD.MOV.U32 R6, RZ, RZ, R12 ;  /* 0x000000ffff067224 */ /* 0x000fce00078e000c */
.L_x_302:
[----:B------:R-:W0:Y:S01]  /*8ed0*/  S2R R14, SR_CgaCtaId ;  /* 0x00000000000e7919 */ /* 0x000e220000008800 */
[----:B------:R-:W-:Y:S01]  /*8ee0*/  MOV R7, 0x400 ;  /* 0x0000040000077802 */ /* 0x000fe20000000f00 */
[----:B------:R-:W1:Y:S03]  /*8ef0*/  @!P2 LDC R9, c[0x0][0x500] ;  /* 0x00014000ff09ab82 */ /* 0x000e660000000800 */
[----:B0-----:R-:W-:Y:S02]  /*8f00*/  LEA R21, R14, R7, 0x18 ;  /* 0x000000070e157211 */ /* 0x001fe400078ec0ff */
[----:B------:R-:W-:-:S03]  /*8f10*/  SHF.L.U32 R7, R5, 0x1f, RZ ;  /* 0x0000001f05077819 */ /* 0x000fc600000006ff */
[----:B------:R-:W-:-:S04]  /*8f20*/  IMAD R14, R6, 0x8, R21 ;  /* 0x00000008060e7824 */ /* 0x000fc800078e0215 */
[----:B------:R-:W0:Y:S02]  /*8f30*/  SYNCS.PHASECHK.TRANS64.TRYWAIT P1, [R14+URZ+0x90], R7 ;  /* 0x000090070e0075a7 */ /* 0x000e24000802017f */
[----:B01----:R-:W-:Y:S05]  /*8f40*/  @!P1 BRA `(.L_x_299) ;  /* 0x0000001400649947 */ /* 0x003fea0003800000 */
.L_x_333:
[----:B0-----:R-:W-:Y:S01]  /*8f50*/  PRMT R7, R11, 0x9910, RZ ;  /* 0x000099100b077816 */ /* 0x001fe200000000ff */
[----:B------:R0:W-:Y:S03]  /*8f60*/  @!P2 SYNCS.ARRIVE.TRANS64 RZ, [R14+URZ], R9 ;  /* 0x000000090effa9a7 */ /* 0x0001e6000800003f */
[----:B------:R-:W-:-:S13]  /*8f70*/  ISETP.NE.AND P1, PT, R7, 0x2, PT ;  /* 0x000000020700780c */ /* 0x000fda0003f25270 */
[----:B0-----:R-:W-:Y:S05]  /*8f80*/  @P1 BRA `(.L_x_300) ;  /* 0x0000000000041947 */ /* 0x001fea0003800000 */
[----:B------:R-:W-:Y:S01]  /*8f90*/  BPT.TRAP 0x1 ;  /* 0x000000040000795c */ /* 0x000fe20000300000 */
.L_x_300:
[----:B------:R-:W-:Y:S05]  /*8fa0*/  @P0 BRA `(.L_x_301) ;  /* 0x0000000000040947 */ /* 0x000fea0003800000 */
[----:B------:R-:W-:Y:S01]  /*8fb0*/  BPT.TRAP 0x1 ;  /* 0x000000040000795c */ /* 0x000fe20000300000 */
.L_x_301:
[--C-:B------:R-:W-:Y:S01]  /*8fc0*/  IMAD R7, R6, 0x1000, R21.reuse ;  /* 0x0000100006077824 */ /* 0x100fe200078e0215 */
[----:B------:R-:W-:Y:S01]  /*8fd0*/  R2UR UR9, R14 ;  /* 0x000000000e0972ca */ /* 0x000fe200000e0000 */
[----:B------:R-:W-:Y:S01]  /*8fe0*/  IMAD R21, R6, 0x2000, R21 ;  /* 0x0000200006157824 */ /* 0x000fe200078e0215 */
[----:B------:R-:W-:Y:S01]  /*8ff0*/  UIADD3 UR4, UP0, UR22, 0xf0, URZ ;  /* 0x000000f016047890 */ /* 0x000fe2000ff1e03f */
[----:B------:R-:W-:Y:S01]  /*9000*/  VIADD R4, R4, 0xffffffff ;  /* 0xffffffff04047836 */ /* 0x000fe20000000000 */
[----:B------:R-:W-:Y:S01]  /*9010*/  R2UR UR5, R7 ;  /* 0x00000000070572ca */ /* 0x000fe200000e0000 */
[----:B------:R-:W-:Y:S01]  /*9020*/  UIADD3 UR24, UP1, UR22, 0x1f0, URZ ;  /* 0x000001f016187890 */ /* 0x000fe2000ff3e03f */
[----:B------:R-:W-:Y:S01]  /*9030*/  R2UR UR8, R21 ;  /* 0x00000000150872ca */ /* 0x000fe200000e0000 */
[----:B------:R-:W-:Y:S01]  /*9040*/  VIADD R6, R6, 0x1 ;  /* 0x0000000106067836 */ /* 0x000fe20000000000 */
[----:B------:R-:W-:Y:S01]  /*9050*/  R2UR UR11, R18 ;  /* 0x00000000120b72ca */ /* 0x000fe200000e0000 */
[----:B------:R-:W-:Y:S01]  /*9060*/  UIADD3.X UR25, URZ, UR23, URZ, UP1, !UPT ;  /* 0x000000173f197290 */ /* 0x000fe20008ffe43f */
[----:B------:R-:W-:Y:S01]  /*9070*/  R2UR UR10, R20 ;  /* 0x00000000140a72ca */ /* 0x000fe200000e0000 */
[----:B------:R-:W-:Y:S01]  /*9080*/  UMOV UR6, 0x0 ;  /* 0x0000000000067882 */ /* 0x000fe20000000000 */
[----:B------:R-:W-:Y:S01]  /*9090*/  R2UR UR12, R8 ;  /* 0x00000000080c72ca */ /* 0x000fe200000e0000 */
[----:B------:R-:W-:Y:S01]  /*90a0*/  UMOV UR7, 0x10000000 ;  /* 0x1000000000077882 */ /* 0x000fe20000000000 */
[----:B------:R-:W-:Y:S01]  /*90b0*/  R2UR UR19, R15 ;  /* 0x000000000f1372ca */ /* 0x000fe200000e0000 */
[----:B------:R-:W-:Y:S01]  /*90c0*/  VIADD R20, R20, 0x20 ;  /* 0x0000002014147836 */ /* 0x000fe20000000000 */
[----:B------:R-:W-:Y:S01]  /*90d0*/  ISETP.GT.AND P3, PT, R4, 0x1, PT ;  /* 0x000000010400780c */ /* 0x000fe20003f64270 */
[----:B------:R-:W-:Y:S01]  /*90e0*/  UIADD3 UR14, UR5, 0x200, URZ ;  /* 0x00000200050e7890 */ /* 0x000fe2000fffe03f */
[----:B------:R-:W-:Y:S01]  /*90f0*/  ISETP.NE.AND P1, PT, R6, 0x12, PT ;  /* 0x000000120600780c */ /* 0x000fe20003f25270 */
[----:B------:R-:W-:-:S02]  /*9100*/  UIADD3.X UR5, URZ, UR23, URZ, UP0, !UPT ;  /* 0x000000173f057290 */ /* 0x000fc400087fe43f */
[----:B------:R-:W-:Y:S01]  /*9110*/  UIADD3 UR15, UR8, 0x12200, URZ ;  /* 0x00012200080f7890 */ /* 0x000fe2000fffe03f */
[----:B------:R-:W-:Y:S02]  /*9120*/  SEL R14, RZ, 0x1, P1 ;  /* 0x00000001ff0e7807 */ /* 0x000fe40000800000 */
[----:B------:R-:W-:Y:S01]  /*9130*/  UMOV UR8, UR14 ;  /* 0x0000000e00087c82 */ /* 0x000fe20008000000 */
[----:B------:R-:W-:Y:S02]  /*9140*/  SEL R6, R6, RZ, P1 ;  /* 0x000000ff06067207 */ /* 0x000fe40000800000 */
[----:B------:R-:W-:Y:S01]  /*9150*/  LOP3.LUT R5, R5, R14, RZ, 0x3c, !PT ;  /* 0x0000000e05057212 */ /* 0x000fe200078e3cff */
[----:B------:R0:W-:Y:S02]  /*9160*/  UTMALDG.3D [UR8], [UR4], desc[UR6] ;  /* 0x00000608040075b4 */ /* 0x0001e40008011000 */
[----:B0-----:R-:W-:Y:S01]  /*9170*/  UMOV UR8, UR15 ;  /* 0x0000000f00087c82 */ /* 0x001fe20008000000 */
[----:B------:R-:W-:-:S02]  /*9180*/  UMOV UR11, UR19 ;  /* 0x00000013000b7c82 */ /* 0x000fc40008000000 */
[----:B------:R0:W-:Y:S02]  /*9190*/  UTMALDG.3D [UR8], [UR24], desc[UR6] ;  /* 0x00000608180075b4 */ /* 0x0001e40008011000 */
[----:B0-----:R-:W-:Y:S05]  /*91a0*/  @P3 BRA `(.L_x_302) ;  /* 0xfffffffc00483947 */ /* 0x001fea000383ffff */
.L_x_298:
[----:B------:R-:W-:Y:S05]  /*91b0*/  BSYNC B1 ;  /* 0x0000000000017941 */ /* 0x000fea0003800000 */
.L_x_297:
[----:B------:R-:W-:Y:S01]  /*91c0*/  LOP3.LUT P3, RZ, R13, 0xff, RZ, 0xc0, !PT ;  /* 0x000000ff0dff7812 */ /* 0x000fe2000786c0ff */
[----:B------:R-:W-:Y:S01]  /*91d0*/  IMAD.IADD R12, R3, 0x1, R12 ;  /* 0x00000001030c7824 */ /* 0x000fe200078e020c */
[----:B------:R-:W-:Y:S01]  /*91e0*/  IADD3 R16, P4, R16, UR20, RZ ;  /* 0x0000001410107c10 */ /* 0x000fe2000ff9e0ff */
[----:B------:R-:W-:Y:S01]  /*91f0*/  ULDC.64 UR4, c[0x0][0x650] ;  /* 0x0001940000047ab9 */ /* 0x000fe20000000a00 */
[----:B------:R-:W-:Y:S01]  /*9200*/  BSSY B1, `(.L_x_303) ;  /* 0x000006a000017945 */ /* 0x000fe20003800000 */
[----:B------:R-:W-:Y:S01]  /*9210*/  IMAD.MOV.U32 R9, RZ, RZ, -0x1 ;  /* 0xffffffffff097424 */ /* 0x000fe200078e00ff */
[----:B------:R-:W-:Y:S01]  /*9220*/  ISETP.GT.U32.AND P1, PT, R12, 0x11, PT ;  /* 0x000000110c00780c */ /* 0x000fe20003f24070 */
[----:B------:R-:W-:Y:S01]  /*9230*/  IMAD.MOV.U32 R8, RZ, RZ, -0x1 ;  /* 0xffffffffff087424 */ /* 0x000fe200078e00ff */
[----:B------:R-:W-:Y:S02]  /*9240*/  IADD3.X R17, R17, UR13, RZ, P4, !PT ;  /* 0x0000000d11117c10 */ /* 0x000fe4000a7fe4ff */
[----:B------:R-:W-:-:S02]  /*9250*/  ISETP.LT.U32.AND P1, PT, R3, 0x12, P1 ;  /* 0x000000120300780c */ /* 0x000fc40000f21070 */
[----:B------:R-:W-:Y:S01]  /*9260*/  PRMT R13, RZ, 0x7610, R13 ;  /* 0x00007610ff0d7816 */ /* 0x000fe2000000000d */
[----:B------:R-:W0:Y:S01]  /*9270*/  @P3 S2R R5, SR_CgaCtaId ;  /* 0x0000000000053919 */ /* 0x000e220000008800 */
[----:B------:R-:W-:-:S04]  /*9280*/  @P3 MOV R4, 0x400 ;  /* 0x0000040000043802 */ /* 0x000fc80000000f00 */
[----:B0-----:R-:W-:Y:S01]  /*9290*/  @P3 LEA R6, R5, R4, 0x18 ;  /* 0x0000000405063211 */ /* 0x001fe200078ec0ff */
[----:B------:R-:W-:-:S03]  /*92a0*/  IMAD.WIDE.U32 R4, R12, 0x38e38e39, RZ ;  /* 0x38e38e390c047825 */ /* 0x000fc600078e00ff */
[----:B------:R0:W-:Y:S01]  /*92b0*/  @P3 SYNCS.ARRIVE.TRANS64.A1T0 RZ, [R6+URZ+0x138], RZ ;  /* 0x000138ff06ff39a7 */ /* 0x0001e2000810003f */
[----:B------:R-:W-:Y:S02]  /*92c0*/  ISETP.GE.U32.AND P3, PT, R3, 0x12, PT ;  /* 0x000000120300780c */ /* 0x000fe40003f66070 */
[----:B------:R-:W-:Y:S02]  /*92d0*/  SHF.R.U32.HI R7, RZ, 0x2, R5 ;  /* 0x00000002ff077819 */ /* 0x000fe40000011605 */
[----:B------:R-:W-:Y:S02]  /*92e0*/  SEL R5, RZ, 0x1, !P1 ;  /* 0x00000001ff057807 */ /* 0x000fe40004800000 */
[----:B------:R-:W-:Y:S01]  /*92f0*/  ISETP.GE.U32.AND P1, PT, R16, UR4, PT ;  /* 0x0000000410007c0c */ /* 0x000fe2000bf26070 */
[----:B------:R-:W-:Y:S01]  /*9300*/  IMAD R12, R7, -0x12, R12 ;  /* 0xffffffee070c7824 */ /* 0x000fe200078e020c */
[----:B------:R-:W-:Y:S02]  /*9310*/  LOP3.LUT R0, R0, R5, RZ, 0x3c, !PT ;  /* 0x0000000500007212 */ /* 0x000fe400078e3cff */
[----:B------:R-:W-:-:S02]  /*9320*/  ISETP.GE.U32.AND.EX P1, PT, R17, UR5, PT, P1 ;  /* 0x0000000511007c0c */ /* 0x000fc4000bf26110 */
[----:B------:R-:W-:Y:S02]  /*9330*/  PRMT R4, RZ, 0x7610, R4 ;  /* 0x00007610ff047816 */ /* 0x000fe40000000004 */
[----:B------:R-:W-:Y:S01]  /*9340*/  @P3 LOP3.LUT R0, R0, 0x1, R7, 0x78, !PT ;  /* 0x0000000100003812 */ /* 0x000fe200078e7807 */
[----:B------:R-:W-:-:S08]  /*9350*/  IMAD.MOV.U32 R7, RZ, RZ, -0x1 ;  /* 0xffffffffff077424 */ /* 0x000fd000078e00ff */
[----:B0-----:R-:W-:Y:S05]  /*9360*/  @P1 BRA `(.L_x_304) ;  /* 0x00000004004c1947 */ /* 0x001fea0003800000 */
[----:B------:R-:W-:Y:S01]  /*9370*/  ULDC.64 UR4, c[0x0][0x628] ;  /* 0x00018a0000047ab9 */ /* 0x000fe20000000a00 */
[----:B------:R-:W0:Y:S01]  /*9380*/  S2R R15, SR_CTAID.X ;  /* 0x00000000000f7919 */ /* 0x000e220000002500 */
[----:B------:R-:W-:Y:S01]  /*9390*/  ISETP.NE.U32.AND P1, PT, RZ, UR4, PT ;  /* 0x00000004ff007c0c */ /* 0x000fe2000bf25070 */
[----:B------:R-:W-:Y:S01]  /*93a0*/  ULDC UR7, c[0x0][0x630] ;  /* 0x00018c0000077ab9 */ /* 0x000fe20000000800 */
[----:B------:R-:W-:Y:S01]  /*93b0*/  IMAD.MOV.U32 R4, RZ, RZ, R16 ;  /* 0x000000ffff047224 */ /* 0x000fe200078e0010 */
[----:B------:R-:W1:Y:S01]  /*93c0*/  S2R R14, SR_CTAID.Y ;  /* 0x00000000000e7919 */ /* 0x000e620000002600 */
[----:B------:R-:W-:Y:S01]  /*93d0*/  ISETP.NE.AND.EX P1, PT, RZ, UR5, PT, P1 ;  /* 0x00000005ff007c0c */ /* 0x000fe2000bf25310 */
[----:B------:R-:W-:-:S12]  /*93e0*/  IMAD.MOV.U32 R5, RZ, RZ, R17 ;  /* 0x000000ffff057224 */ /* 0x000fd800078e0011 */
[----:B------:R-:W-:Y:S05]  /*93f0*/  @!P1 BRA `(.L_x_305) ;  /* 0x0000000000289947 */ /* 0x000fea0003800000 */
[----:B------:R-:W-:Y:S02]  /*9400*/  ULDC UR6, c[0x0][0x634] ;  /* 0x00018d0000067ab9 */ /* 0x000fe40000000800 */
[----:B------:R-:W-:-:S05]  /*9410*/  IADD3 R9, P1, R16, UR6, RZ ;  /* 0x0000000610097c10 */ /* 0x000fca000ff3e0ff */
[----:B------:R-:W-:-:S04]  /*9420*/  IMAD.X R21, RZ, RZ, R17, P1 ;  /* 0x000000ffff157224 */ /* 0x000fc800008e0611 */
[----:B------:R-:W-:-:S04]  /*9430*/  IMAD.WIDE.U32 R6, R21, UR4, RZ ;  /* 0x0000000415067c25 */ /* 0x000fc8000f8e00ff */
[----:B------:R-:W-:-:S04]  /*9440*/  IMAD.WIDE.U32 R6, P1, R9, UR5, R6 ;  /* 0x0000000509067c25 */ /* 0x000fc8000f820006 */
[----:B------:R-:W-:-:S04]  /*9450*/  IMAD.WIDE.U32 R8, R9, UR4, RZ ;  /* 0x0000000409087c25 */ /* 0x000fc8000f8e00ff */
[----:B------:R-:W-:Y:S01]  /*9460*/  IMAD.X R5, RZ, RZ, RZ, P1 ;  /* 0x000000ffff057224 */ /* 0x000fe200008e06ff */
[----:B------:R-:W-:Y:S01]  /*9470*/  IADD3 RZ, P1, R9, R6, RZ ;  /* 0x0000000609ff7210 */ /* 0x000fe20007f3e0ff */
[----:B------:R-:W-:-:S04]  /*9480*/  IMAD.MOV.U32 R4, RZ, RZ, R7 ;  /* 0x000000ffff047224 */ /* 0x000fc800078e0007 */
[----:B------:R-:W-:-:S08]  /*9490*/  IMAD.WIDE.U32.X R4, R21, UR5, R4, P1 ;  /* 0x0000000515047c25 */ /* 0x000fd000088e0404 */
.L_x_305:
[--C-:B------:R-:W-:Y:S01]  /*94a0*/  SHF.R.U64 R8, R4, UR7, R5.reuse ;  /* 0x0000000704087c19 */ /* 0x100fe20008001205 */
[----:B------:R-:W-:Y:S01]  /*94b0*/  ULDC.64 UR4, c[0x0][0x620] ;  /* 0x0001880000047ab9 */ /* 0x000fe20000000a00 */
[----:B------:R-:W-:Y:S01]  /*94c0*/  SHF.R.U32.HI R4, RZ, UR7, R5 ;  /* 0x00000007ff047c19 */ /* 0x000fe20008011605 */
[----:B------:R-:W2:Y:S01]  /*94d0*/  LDC R24, c[0x0][0x144] ;  /* 0x00005100ff187b82 */ /* 0x000ea20000000800 */
[----:B------:R-:W-:Y:S01]  /*94e0*/  IADD3 R7, P1, RZ, -R8, RZ ;  /* 0x80000008ff077210 */ /* 0x000fe20007f3e0ff */
[----:B------:R-:W-:Y:S01]  /*94f0*/  ULDC.64 UR8, c[0x0][0x640] ;  /* 0x0001900000087ab9 */ /* 0x000fe20000000a00 */
[----:B0-----:R-:W-:Y:S01]  /*9500*/  I2FP.F32.U32 R9, R15 ;  /* 0x0000000f00097245 */ /* 0x001fe20000201000 */
[----:B------:R-:W-:Y:S02]  /*9510*/  ULDC UR6, c[0x0][0x608] ;  /* 0x0001820000067ab9 */ /* 0x000fe40000000800 */
[----:B------:R-:W-:Y:S01]  /*9520*/  IMAD.X R4, RZ, RZ, ~R4, P1 ;  /* 0x000000ffff047224 */ /* 0x000fe200008e0e04 */
[----:B------:R-:W-:Y:S01]  /*9530*/  ISETP.NE.U32.AND P1, PT, RZ, UR8, PT ;  /* 0x00000008ff007c0c */ /* 0x000fe2000bf25070 */
[----:B------:R-:W0:Y:S02]  /*9540*/  LDC R21, c[0x0][0x148] ;  /* 0x00005200ff157b82 */ /* 0x000e240000000800 */
[----:B------:R-:W-:Y:S01]  /*9550*/  IMAD R6, R4, UR4, RZ ;  /* 0x0000000404067c24 */ /* 0x000fe2000f8e02ff */
[----:B------:R-:W-:Y:S01]  /*9560*/  ISETP.NE.AND.EX P1, PT, RZ, UR9, PT, P1 ;  /* 0x00000009ff007c0c */ /* 0x000fe2000bf25310 */
[----:B------:R-:W-:Y:S01]  /*9570*/  IMAD.WIDE.U32 R4, R7, UR4, R16 ;  /* 0x0000000407047c25 */ /* 0x000fe2000f8e0010 */
[----:B------:R-:W-:-:S03]  /*9580*/  ULDC UR4, c[0x0][0x150] ;  /* 0x0000540000047ab9 */ /* 0x000fc60000000800 */
[----:B------:R-:W-:Y:S02]  /*9590*/  IMAD R7, R7, UR5, R6 ;  /* 0x0000000507077c24 */ /* 0x000fe4000f8e0206 */
[----:B------:R-:W-:Y:S01]  /*95a0*/  FMUL R6, R9, UR4 ;  /* 0x0000000409067c20 */ /* 0x000fe20008400000 */
[----:B------:R-:W-:Y:S01]  /*95b0*/  ULDC UR4, c[0x0][0x618] ;  /* 0x0001860000047ab9 */ /* 0x000fe20000000800 */
[----:B------:R-:W-:Y:S01]  /*95c0*/  ULDC UR5, c[0x0][0x154] ;  /* 0x0000550000057ab9 */ /* 0x000fe20000000800 */
[----:B------:R-:W-:-:S03]  /*95d0*/  IMAD.IADD R5, R5, 0x1, R7 ;  /* 0x0000000105057824 */ /* 0x000fc600078e0207 */
[----:B------:R-:W3:Y:S02]  /*95e0*/  F2I.U32.TRUNC.NTZ R6, R6 ;  /* 0x0000000600067305 */ /* 0x000ee4000020f000 */
[----:B------:R-:W-:Y:S02]  /*95f0*/  SHF.R.U64 R9, R4, UR4, R5 ;  /* 0x0000000404097c19 */ /* 0x000fe40008001205 */
[----:B-1----:R-:W-:-:S05]  /*9600*/  I2FP.F32.U32 R4, R14 ;  /* 0x0000000e00047245 */ /* 0x002fca0000201000 */
[----:B------:R-:W-:Y:S01]  /*9610*/  FMUL R22, R4, UR5 ;  /* 0x0000000504167c20 */ /* 0x000fe20008400000 */
[----:B------:R-:W-:Y:S01]  /*9620*/  SHF.R.U32.HI R4, RZ, UR4, R5 ;  /* 0x00000004ff047c19 */ /* 0x000fe20008011605 */
[----:B------:R-:W-:-:S03]  /*9630*/  ULDC UR4, c[0x0][0x658] ;  /* 0x0001960000047ab9 */ /* 0x000fc60000000800 */
[--C-:B------:R-:W-:Y:S01]  /*9640*/  SHF.R.U64 R20, R9, UR6, R4.reuse ;  /* 0x0000000609147c19 */ /* 0x100fe20008001204 */
[----:B------:R-:W1:Y:S01]  /*9650*/  F2I.U32.TRUNC.NTZ R22, R22 ;  /* 0x0000001600167305 */ /* 0x000e62000020f000 */
[----:B------:R-:W-:Y:S01]  /*9660*/  SHF.R.U32.HI R5, RZ, UR6, R4 ;  /* 0x00000006ff057c19 */ /* 0x000fe20008011604 */
[----:B---3--:R-:W-:-:S03]  /*9670*/  IMAD.MOV R6, RZ, RZ, -R6 ;  /* 0x000000ffff067224 */ /* 0x008fc600078e0a06 */
[----:B------:R-:W-:Y:S01]  /*9680*/  SHF.R.U64 R18, R20, UR4, R5 ;  /* 0x0000000414127c19 */ /* 0x000fe20008001205 */
[----:B--2---:R-:W-:Y:S01]  /*9690*/  IMAD R15, R24, R6, R15 ;  /* 0x00000006180f7224 */ /* 0x004fe200078e020f */
[----:B------:R-:W-:-:S03]  /*96a0*/  SHF.R.U32.HI R23, RZ, UR4, R5 ;  /* 0x00000004ff177c19 */ /* 0x000fc60008011605 */
[----:B------:R-:W-:Y:S02]  /*96b0*/  IMAD.MOV.U32 R4, RZ, RZ, R18 ;  /* 0x000000ffff047224 */ /* 0x000fe400078e0012 */
[----:B------:R-:W-:Y:S01]  /*96c0*/  IMAD.MOV.U32 R5, RZ, RZ, R23 ;  /* 0x000000ffff057224 */ /* 0x000fe200078e0017 */
[----:B-1----:R-:W-:Y:S06]  /*96d0*/  @!P1 BRA `(.L_x_306) ;  /* 0x0000000000289947 */ /* 0x002fec0003800000 */
[----:B------:R-:W-:Y:S02]  /*96e0*/  ULDC UR4, c[0x0][0x64c] ;  /* 0x0001930000047ab9 */ /* 0x000fe40000000800 */
[----:B------:R-:W-:-:S05]  /*96f0*/  IADD3 R5, P1, R18, UR4, RZ ;  /* 0x0000000412057c10 */ /* 0x000fca000ff3e0ff */
[----:B------:R-:W-:-:S04]  /*9700*/  IMAD.X R23, RZ, RZ, R23, P1 ;  /* 0x000000ffff177224 */ /* 0x000fc800008e0617 */
[----:B------:R-:W-:-:S04]  /*9710*/  IMAD.WIDE.U32 R6, R23, UR8, RZ ;  /* 0x0000000817067c25 */ /* 0x000fc8000f8e00ff */
[----:B------:R-:W-:-:S04]  /*9720*/  IMAD.WIDE.U32 R6, P1, R5, UR9, R6 ;  /* 0x0000000905067c25 */ /* 0x000fc8000f820006 */
[----:B------:R-:W-:-:S04]  /*9730*/  IMAD.WIDE.U32 R4, R5, UR8, RZ ;  /* 0x0000000805047c25 */ /* 0x000fc8000f8e00ff */
[----:B------:R-:W-:Y:S01]  /*9740*/  IMAD.MOV.U32 R4, RZ, RZ, R7 ;  /* 0x000000ffff047224 */ /* 0x000fe200078e0007 */
[----:B------:R-:W-:Y:S01]  /*9750*/  IADD3 RZ, P3, R5, R6, RZ ;  /* 0x0000000605ff7210 */ /* 0x000fe20007f7e0ff */
[----:B------:R-:W-:-:S04]  /*9760*/  IMAD.X R5, RZ, RZ, RZ, P1 ;  /* 0x000000ffff057224 */ /* 0x000fc800008e06ff */
[----:B------:R-:W-:-:S08]  /*9770*/  IMAD.WIDE.U32.X R4, R23, UR9, R4, P3 ;  /* 0x0000000917047c25 */ /* 0x000fd000098e0404 */
.L_x_306:
[----:B------:R-:W-:Y:S01]  /*9780*/  ISETP.NE.AND P1, PT, R2, 0x1, PT ;  /* 0x000000010200780c */ /* 0x000fe20003f25270 */
[----:B------:R-:W-:Y:S01]  /*9790*/  ULDC UR4, c[0x0][0x648] ;  /* 0x0001920000047ab9 */ /* 0x000fe20000000800 */
[----:B------:R-:W-:Y:S01]  /*97a0*/  LOP3.LUT R20, R20, UR17, RZ, 0xc0, !PT ;  /* 0x0000001114147c12 */ /* 0x000fe2000f8ec0ff */
[----:B------:R-:W-:Y:S01]  /*97b0*/  IMAD.MOV R22, RZ, RZ, -R22 ;  /* 0x000000ffff167224 */ /* 0x000fe200078e0a16 */
[----:B------:R-:W-:Y:S01]  /*97c0*/  SHF.R.U64 R5, R4, UR4, R5 ;  /* 0x0000000404057c19 */ /* 0x000fe20008001205 */
[----:B------:R-:W-:Y:S01]  /*97d0*/  ULDC UR4, c[0x0][0x638] ;  /* 0x00018e0000047ab9 */ /* 0x000fe20000000800 */
[----:B------:R-:W-:Y:S01]  /*97e0*/  LOP3.LUT R9, R9, UR16, RZ, 0xc0, !PT ;  /* 0x0000001009097c12 */ /* 0x000fe2000f8ec0ff */
[----:B------:R-:W-:Y:S01]  /*97f0*/  ULDC UR5, c[0x0][0x610] ;  /* 0x0001840000057ab9 */ /* 0x000fe20000000800 */
[----:B------:R-:W-:Y:S02]  /*9800*/  IMAD.MOV.U32 R4, RZ, RZ, 0x1 ;  /* 0x00000001ff047424 */ /* 0x000fe400078e00ff */
[----:B------:R-:W-:-:S02]  /*9810*/  IMAD.MOV R7, RZ, RZ, -R5 ;  /* 0x000000ffff077224 */ /* 0x000fc400078e0a05 */
[----:B------:R-:W-:Y:S02]  /*9820*/  IMAD R20, R5, UR18, R20 ;  /* 0x0000001205147c24 */ /* 0x000fe4000f8e0214 */
[----:B0-----:R-:W-:Y:S02]  /*9830*/  @P1 IMAD R15, R21, R22, R14 ;  /* 0x00000016150f1224 */ /* 0x001fe400078e020e */
[----:B------:R-:W-:Y:S01]  /*9840*/  IMAD R18, R7, UR4, R18 ;  /* 0x0000000407127c24 */ /* 0x000fe2000f8e0212 */
[----:B------:R-:W-:Y:S01]  /*9850*/  ULDC UR4, c[0x0][0x600] ;  /* 0x0001800000047ab9 */ /* 0x000fe20000000800 */
[----:B------:R-:W-:Y:S02]  /*9860*/  IMAD R15, R20, UR5, R15 ;  /* 0x00000005140f7c24 */ /* 0x000fe4000f8e020f */
[----:B------:R-:W-:-:S05]  /*9870*/  IMAD R18, R18, UR4, R9 ;  /* 0x0000000412127c24 */ /* 0x000fca000f8e0209 */
[----:B------:R-:W-:Y:S02]  /*9880*/  SEL R9, R18, R15, !P1 ;  /* 0x0000000f12097207 */ /* 0x000fe40004800000 */
[----:B------:R-:W-:-:S07]  /*9890*/  SEL R7, R15, R18, !P1 ;  /* 0x000000120f077207 */ /* 0x000fce0004800000 */
.L_x_304:
[----:B------:R-:W-:Y:S05]  /*98a0*/  BSYNC B1 ;  /* 0x0000000000017941 */ /* 0x000fea0003800000 */
.L_x_303:
[----:B------:R-:W-:-:S13]  /*98b0*/  LOP3.LUT P1, RZ, R4, 0xff, RZ, 0xc0, !PT ;  /* 0x000000ff04ff7812 */ /* 0x000fda000782c0ff */
[----:B------:R-:W-:Y:S05]  /*98c0*/  @P1 BRA `(.L_x_307) ;  /* 0xfffffff4004c1947 */ /* 0x000fea000383ffff */
[----:B------:R-:W-:Y:S05]  /*98d0*/  BSYNC B0 ;  /* 0x0000000000007941 */ /* 0x000fea0003800000 */
.L_x_295:
[----:B------:R-:W-:-:S03]  /*98e0*/  UMOV UR4, 0xffffffff ;  /* 0xffffffff00047882 */ /* 0x000fc60000000000 */
[----:B------:R-:W-:Y:S05]  /*98f0*/  BRA.DIV UR4, `(.L_x_308) ;  /* 0x0000000e040c7947 */ /* 0x000fea000b800000 */
[----:B------:R-:W-:-:S13]  /*9900*/  ELECT P6, URZ, PT ;  /* 0x00000000003f782f */ /* 0x000fda00038c0000 */
.L_x_336:
[----:B------:R-:W-:Y:S04]  /*9910*/  BSSY B0, `(.L_x_309) ;  /* 0x00000a9000007945 */ /* 0x000fe80003800000 */
[----:B------:R-:W-:Y:S05]  /*9920*/  @!P6 BRA `(.L_x_310) ;  /* 0x00000008009ce947 */ /* 0x000fea0003800000 */
[----:B------:R-:W-:-:S04]  /*9930*/  LOP3.LUT R19, R19, 0x2, RZ, 0xfc, !PT ;  /* 0x0000000213137812 */ /* 0x000fc800078efcff */
[----:B------:R-:W-:-:S13]  /*9940*/  ISETP.NE.AND P0, PT, R19, 0x3, PT ;  /* 0x000000031300780c */ /* 0x000fda0003f05270 */
[----:B------:R-:W-:Y:S05]  /*9950*/  @!P0 BRA `(.L_x_311) ;  /* 0x0000000000048947 */ /* 0x000fea0003800000 */
[----:B------:R-:W-:Y:S01]  /*9960*/  BPT.TRAP 0x1 ;  /* 0x000000040000795c */ /* 0x000fe20000300000 */
.L_x_311:
[----:B------:R-:W0:Y:S01]  /*9970*/  S2R R3, SR_CgaCtaId ;  /* 0x0000000000037919 */ /* 0x000e220000008800 */
[----:B------:R-:W-:-:S04]  /*9980*/  MOV R2, 0x400 ;  /* 0x0000040000027802 */ /* 0x000fc80000000f00 */
[----:B0-----:R-:W-:Y:S02]  /*9990*/  LEA R3, R3, R2, 0x18 ;  /* 0x0000000203037211 */ /* 0x001fe400078ec0ff */
[----:B------:R-:W-:-:S03]  /*99a0*/  SHF.L.U32 R2, R0, 0x1f, RZ ;  /* 0x0000001f00027819 */ /* 0x000fc600000006ff */
[----:B------:R-:W-:-:S04]  /*99b0*/  VIADD R3, R3, 0x90 ;  /* 0x0000009003037836 */ /* 0x000fc80000000000 */
[C---:B------:R-:W-:Y:S02]  /*99c0*/  IMAD R7, R12.reuse, 0x8, R3 ;  /* 0x000000080c077824 */ /* 0x040fe400078e0203 */
[----:B------:R-:W-:Y:S02]  /*99d0*/  VIADD R12, R12, 0x1 ;  /* 0x000000010c0c7836 */ /* 0x000fe40000000000 */
[----:B------:R-:W0:Y:S03]  /*99e0*/  SYNCS.PHASECHK.TRANS64.TRYWAIT P0, [R7+URZ], R2 ;  /* 0x00000002070075a7 */ /* 0x000e26000800017f */
[----:B------:R-:W-:-:S04]  /*99f0*/  ISETP.NE.AND P1, PT, R12, 0x12, PT ;  /* 0x000000120c00780c */ /* 0x000fc80003f25270 */
[----:B------:R-:W-:Y:S02]  /*9a00*/  SEL R5, RZ, 0x1, P1 ;  /* 0x00000001ff057807 */ /* 0x000fe40000800000 */
[----:B------:R-:W-:Y:S02]  /*9a10*/  SEL R12, R12, RZ, P1 ;  /* 0x000000ff0c0c7207 */ /* 0x000fe40000800000 */
[----:B------:R-:W-:-:S03]  /*9a20*/  LOP3.LUT R5, R0, R5, RZ, 0x3c, !PT ;  /* 0x0000000500057212 */ /* 0x000fc600078e3cff */
[----:B------:R-:W-:Y:S01]  /*9a30*/  IMAD R9, R12, 0x8, R3 ;  /* 0x000000080c097824 */ /* 0x000fe200078e0203 */
[----:B------:R-:W-:Y:S01]  /*9a40*/  SHF.L.U32 R4, R5, 0x1f, RZ ;  /* 0x0000001f05047819 */ /* 0x000fe200000006ff */
[----:B0-----:R-:W-:Y:S06]  /*9a50*/  @!P0 BRA `(.L_x_312) ;  /* 0x0000000800d48947 */ /* 0x001fec0003800000 */
.L_x_337:
[----:B------:R-:W1:Y:S01]  /*9a60*/  SYNCS.PHASECHK.TRANS64.TRYWAIT P0, [R9+URZ], R4 ;  /* 0x00000004090075a7 */ /* 0x000e62000800017f */
[----:B------:R-:W-:-:S05]  /*9a70*/  VIADD R0, R12, 0x1 ;  /* 0x000000010c007836 */ /* 0x000fca0000000000 */
[----:B------:R-:W-:-:S04]  /*9a80*/  ISETP.NE.AND P1, PT, R0, 0x12, PT ;  /* 0x000000120000780c */ /* 0x000fc80003f25270 */
[----:B0-----:R-:W-:Y:S02]  /*9a90*/  SEL R2, RZ, 0x1, P1 ;  /* 0x00000001ff027807 */ /* 0x001fe40000800000 */
[----:B------:R-:W-:Y:S02]  /*9aa0*/  SEL R0, R0, RZ, P1 ;  /* 0x000000ff00007207 */ /* 0x000fe40000800000 */
[----:B------:R-:W-:-:S03]  /*9ab0*/  LOP3.LUT R7, R5, R2, RZ, 0x3c, !PT ;  /* 0x0000000205077212 */ /* 0x000fc600078e3cff */
[----:B------:R-:W-:Y:S01]  /*9ac0*/  IMAD R6, R0, 0x8, R3 ;  /* 0x0000000800067824 */ /* 0x000fe200078e0203 */
[----:B------:R-:W-:Y:S01]  /*9ad0*/  SHF.L.U32 R5, R7, 0x1f, RZ ;  /* 0x0000001f07057819 */ /* 0x000fe200000006ff */
[----:B-1----:R-:W-:Y:S06]  /*9ae0*/  @!P0 BRA `(.L_x_313) ;  /* 0x0000000800c48947 */ /* 0x002fec0003800000 */
.L_x_338:
[----:B------:R-:W1:Y:S01]  /*9af0*/  SYNCS.PHASECHK.TRANS64.TRYWAIT P0, [R6+URZ], R5 ;  /* 0x00000005060075a7 */ /* 0x000e62000800017f */
[----:B------:R-:W-:-:S05]  /*9b00*/  VIADD R0, R0, 0x1 ;  /* 0x0000000100007836 */ /* 0x000fca0000000000 */
[----:B------:R-:W-:-:S04]  /*9b10*/  ISETP.NE.AND P1, PT, R0, 0x12, PT ;  /* 0x000000120000780c */ /* 0x000fc80003f25270 */
[----:B------:R-:W-:Y:S02]  /*9b20*/  SEL R2, RZ, 0x1, P1 ;  /* 0x00000001ff027807 */ /* 0x000fe40000800000 */
[----:B------:R-:W-:Y:S02]  /*9b30*/  SEL R0, R0, RZ, P1 ;  /* 0x000000ff00007207 */ /* 0x000fe40000800000 */
[----:B------:R-:W-:-:S03]  /*9b40*/  LOP3.LUT R7, R7, R2, RZ, 0x3c, !PT ;  /* 0x0000000207077212 */ /* 0x000fc600078e3cff */
[----:B0-----:R-:W-:Y:S01]  /*9b50*/  IMAD R9, R0, 0x8, R3 ;  /* 0x0000000800097824 */ /* 0x001fe200078e0203 */
[----:B------:R-:W-:Y:S01]  /*9b60*/  SHF.L.U32 R4, R7, 0x1f, RZ ;  /* 0x0000001f07047819 */ /* 0x000fe200000006ff */
[----:B-1----:R-:W-:Y:S06]  /*9b70*/  @!P0 BRA `(.L_x_314) ;  /* 0x0000000800b48947 */ /* 0x002fec0003800000 */
.L_x_339:
        /* <DEDUP_REMOVED lines=9> */
.L_x_340:
        /* <DEDUP_REMOVED lines=9> */
.L_x_341:
        /* <DEDUP_REMOVED lines=9> */
.L_x_342:
        /* <DEDUP_REMOVED lines=9> */
.L_x_343:
        /* <DEDUP_REMOVED lines=9> */
.L_x_344:
        /* <DEDUP_REMOVED lines=9> */
.L_x_345:
        /* <DEDUP_REMOVED lines=9> */
.L_x_346:
        /* <DEDUP_REMOVED lines=9> */
.L_x_347:
        /* <DEDUP_REMOVED lines=9> */
.L_x_348:
        /* <DEDUP_REMOVED lines=9> */
.L_x_349:
        /* <DEDUP_REMOVED lines=9> */
.L_x_350:
        /* <DEDUP_REMOVED lines=9> */
.L_x_351:
        /* <DEDUP_REMOVED lines=9> */
.L_x_352:
[----:B------:R-:W1:Y:S01]  /*a2d0*/  SYNCS.PHASECHK.TRANS64.TRYWAIT P0, [R6+URZ], R5 ;  /* 0x00000005060075a7 */ /* 0x000e62000800017f */
[----:B------:R-:W-:-:S05]  /*a2e0*/  VIADD R0, R0, 0x1 ;  /* 0x0000000100007836 */ /* 0x000fca0000000000 */
[----:B------:R-:W-:-:S04]  /*a2f0*/  ISETP.NE.AND P1, PT, R0, 0x12, PT ;  /* 0x000000120000780c */ /* 0x000fc80003f25270 */
[----:B------:R-:W-:Y:S02]  /*a300*/  SEL R2, RZ, 0x1, P1 ;  /* 0x00000001ff027807 */ /* 0x000fe40000800000 */
[----:B------:R-:W-:Y:S02]  /*a310*/  SEL R0, R0, RZ, P1 ;  /* 0x000000ff00007207 */ /* 0x000fe40000800000 */
[----:B------:R-:W-:Y:S01]  /*a320*/  LOP3.LUT R2, R7, R2, RZ, 0x3c, !PT ;  /* 0x0000000207027212 */ /* 0x000fe200078e3cff */
[----:B-1----:R-:W-:Y:S06]  /*a330*/  @!P0 BRA `(.L_x_328) ;  /* 0x0000000400dc8947 */ /* 0x002fec0003800000 */
.L_x_353:
[----:B------:R-:W-:Y:S01]  /*a340*/  IMAD R3, R0, 0x8, R3 ;  /* 0x0000000800037824 */ /* 0x000fe200078e0203 */
[----:B------:R-:W-:-:S07]  /*a350*/  SHF.L.U32 R0, R2, 0x1f, RZ ;  /* 0x0000001f02007819 */ /* 0x000fce00000006ff */
.L_x_329:
[----:B--2---:R2:W3:Y:S02]  /*a360*/  SYNCS.PHASECHK.TRANS64.TRYWAIT P0, [R3+URZ], R0 ;  /* 0x00000000030075a7 */ /* 0x0044e4000800017f */
[----:B---3--:R-:W-:Y:S05]  /*a370*/  @!P0 NANOSLEEP.SYNCS 0x989680 ;  /* 0x009896800000895d */ /* 0x008fea0003900000 */
[----:B------:R-:W3:Y:S02]  /*a380*/  @!P0 SYNCS.PHASECHK.TRANS64 P0, [R3+URZ], R0 ;  /* 0x00000000030085a7 */ /* 0x000ee4000800007f */
[----:B---3--:R-:W-:Y:S05]  /*a390*/  @!P0 BRA `(.L_x_329) ;  /* 0xfffffffc00f08947 */ /* 0x008fea000383ffff */
.L_x_310:
[----:B------:R-:W-:Y:S05]  /*a3a0*/  BSYNC B0 ;  /* 0x0000000000007941 */ /* 0x000fea0003800000 */
.L_x_309:
[----:B------:R-:W-:Y:S05]  /*a3b0*/  EXIT ;  /* 0x000000000000794d */ /* 0x000fea0003800000 */
.L_x_18:
[----:B----4-:R4:W0:Y:S02]  /*a3c0*/  SYNCS.PHASECHK.TRANS64.TRYWAIT P1, [R3+URZ], R0 ;  /* 0x00000000030075a7 */ /* 0x010824000802017f */
[----:B0-----:R-:W-:Y:S05]  /*a3d0*/  @!P1 NANOSLEEP.SYNCS 0x989680 ;  /* 0x009896800000995d */ /* 0x001fea0003900000 */
[----:B------:R-:W0:Y:S02]  /*a3e0*/  @!P1 SYNCS.PHASECHK.TRANS64 P1, [R3+URZ], R0 ;  /* 0x00000000030095a7 */ /* 0x000e24000802007f */
[----:B0-----:R-:W-:Y:S05]  /*a3f0*/  @!P1 BRA `(.L_x_18) ;  /* 0xfffffffc00f09947 */ /* 0x001fea000383ffff */
[----:B------:R-:W-:Y:S05]  /*a400*/  BRA `(.L_x_17) ;  /* 0xffffff7000107947 */ /* 0x000fea000383ffff */
.L_x_23:
[----:B-1----:R1:W3:Y:S02]  /*a410*/  SYNCS.PHASECHK.TRANS64.TRYWAIT P1, [R5+URZ], R4 ;  /* 0x00000004050075a7 */ /* 0x0022e4000802017f */
[----:B---3--:R-:W-:Y:S05]  /*a420*/  @!P1 NANOSLEEP.SYNCS 0x989680 ;  /* 0x009896800000995d */ /* 0x008fea0003900000 */
[----:B------:R-:W3:Y:S02]  /*a430*/  @!P1 SYNCS.PHASECHK.TRANS64 P1, [R5+URZ], R4 ;  /* 0x00000004050095a7 */ /* 0x000ee4000802007f */
[----:B---3--:R-:W-:Y:S05]  /*a440*/  @!P1 BRA `(.L_x_23) ;  /* 0xfffffffc00f09947 */ /* 0x008fea000383ffff */
[----:B------:R-:W-:Y:S05]  /*a450*/  BRA `(.L_x_22) ;  /* 0xffffff7000a47947 */ /* 0x000fea000383ffff */
.L_x_296:
[----:B------:R-:W-:Y:S01]  /*a460*/  BSSY B1, `(.L_x_330) ;  /* 0x0000006000017945 */ /* 0x000fe20003800000 */
[----:B------:R-:W-:-:S07]  /*a470*/  IMAD.MOV.U32 R15, RZ, RZ, -0x1 ;  /* 0xffffffffff0f7424 */ /* 0x000fce00078e00ff */
[----:B------:R-:W-:Y:S05]  /*a480*/  WARPSYNC.COLLECTIVE R15, `(.L_x_331) ;  /* 0x000000000f0c7348 */ /* 0x000fea0003c00000 */
[----:B------:R-:W-:Y:S02]  /*a490*/  ELECT P6, UR62, PT ;  /* 0x00000000003e782f */ /* 0x000fe400038c0000 */
[----:B------:R-:W-:Y:S01]  /*a4a0*/  MOV R14, UR62 ;  /* 0x0000003e000e7c02 */ /* 0x000fe20008000f00 */
[----:B------:R-:W-:Y:S10]  /*a4b0*/  ENDCOLLECTIVE ;  /* 0x000000000000791b */ /* 0x000ff40003800000 */
.L_x_331:
[----:B------:R-:W-:Y:S05]  /*a4c0*/  BSYNC B1 ;  /* 0x0000000000017941 */ /* 0x000fea0003800000 */
.L_x_330:
[----:B------:R-:W-:Y:S05]  /*a4d0*/  BRA `(.L_x_332) ;  /* 0xffffffe800547947 */ /* 0x000fea000383ffff */
.L_x_299:
[----:B0-----:R0:W1:Y:S02]  /*a4e0*/  SYNCS.PHASECHK.TRANS64.TRYWAIT P1, [R14+URZ+0x90], R7 ;  /* 0x000090070e0075a7 */ /* 0x001064000802017f */
[----:B-1----:R-:W-:Y:S05]  /*a4f0*/  @!P1 NANOSLEEP.SYNCS 0x989680 ;  /* 0x009896800000995d */ /* 0x002fea0003900000 */
[----:B------:R-:W1:Y:S02]  /*a500*/  @!P1 SYNCS.PHASECHK.TRANS64 P1, [R14+URZ+0x90], R7 ;  /* 0x000090070e0095a7 */ /* 0x000e64000802007f */
[----:B-1----:R-:W-:Y:S05]  /*a510*/  @!P1 BRA `(.L_x_299) ;  /* 0xfffffffc00f09947 */ /* 0x002fea000383ffff */
[----:B------:R-:W-:Y:S05]  /*a520*/  BRA `(.L_x_333) ;  /* 0xffffffe800887947 */ /* 0x000fea000383ffff */
.L_x_308:
[----:B------:R-:W-:Y:S01]  /*a530*/  BSSY B0, `(.L_x_334) ;  /* 0x0000006000007945 */ /* 0x000fe20003800000 */
[----:B------:R-:W-:-:S07]  /*a540*/  IMAD.MOV.U32 R15, RZ, RZ, -0x1 ;  /* 0xffffffffff0f7424 */ /* 0x000fce00078e00ff */
[----:B------:R-:W-:Y:S05]  /*a550*/  WARPSYNC.COLLECTIVE R15, `(.L_x_335) ;  /* 0x000000000f0c7348 */ /* 0x000fea0003c00000 */
[----:B------:R-:W-:Y:S02]  /*a560*/  ELECT P6, UR62, PT ;  /* 0x00000000003e782f */ /* 0x000fe400038c0000 */
[----:B------:R-:W-:Y:S01]  /*a570*/  MOV R14, UR62 ;  /* 0x0000003e000e7c02 */ /* 0x000fe20008000f00 */
[----:B------:R-:W-:Y:S10]  /*a580*/  ENDCOLLECTIVE ;  /* 0x000000000000791b */ /* 0x000ff40003800000 */
.L_x_335:
[----:B------:R-:W-:Y:S05]  /*a590*/  BSYNC B0 ;  /* 0x0000000000007941 */ /* 0x000fea0003800000 */
.L_x_334:
[----:B------:R-:W-:Y:S05]  /*a5a0*/  BRA `(.L_x_336) ;  /* 0xfffffff000d87947 */ /* 0x000fea000383ffff */
.L_x_312:
[----:B0-----:R0:W1:Y:S02]  /*a5b0*/  SYNCS.PHASECHK.TRANS64.TRYWAIT P0, [R7+URZ], R2 ;  /* 0x00000002070075a7 */ /* 0x001064000800017f */
[----:B-1----:R-:W-:Y:S05]  /*a5c0*/  @!P0 NANOSLEEP.SYNCS 0x989680 ;  /* 0x009896800000895d */ /* 0x002fea0003900000 */
[----:B------:R-:W1:Y:S02]  /*a5d0*/  @!P0 SYNCS.PHASECHK.TRANS64 P0, [R7+URZ], R2 ;  /* 0x00000002070085a7 */ /* 0x000e64000800007f */
[----:B-1----:R-:W-:Y:S05]  /*a5e0*/  @!P0 BRA `(.L_x_312) ;  /* 0xfffffffc00f08947 */ /* 0x002fea000383ffff */
[----:B------:R-:W-:Y:S05]  /*a5f0*/  BRA `(.L_x_337) ;  /* 0xfffffff400187947 */ /* 0x000fea000383ffff */
.L_x_313:
[----:B0-----:R0:W1:Y:S02]  /*a600*/  SYNCS.PHASECHK.TRANS64.TRYWAIT P0, [R9+URZ], R4 ;  /* 0x00000004090075a7 */ /* 0x001064000800017f */
[----:B-1----:R-:W-:Y:S05]  /*a610*/  @!P0 NANOSLEEP.SYNCS 0x989680 ;  /* 0x009896800000895d */ /* 0x002fea0003900000 */
[----:B------:R-:W1:Y:S02]  /*a620*/  @!P0 SYNCS.PHASECHK.TRANS64 P0, [R9+URZ], R4 ;  /* 0x00000004090085a7 */ /* 0x000e64000800007f */
[----:B-1----:R-:W-:Y:S05]  /*a630*/  @!P0 BRA `(.L_x_313) ;  /* 0xfffffffc00f08947 */ /* 0x002fea000383ffff */
[----:B------:R-:W-:Y:S05]  /*a640*/  BRA `(.L_x_338) ;  /* 0xfffffff400287947 */ /* 0x000fea000383ffff */
.L_x_314:
[----:B0-----:R0:W1:Y:S02]  /*a650*/  SYNCS.PHASECHK.TRANS64.TRYWAIT P0, [R6+URZ], R5 ;  /* 0x00000005060075a7 */ /* 0x001064000800017f */
[----:B-1----:R-:W-:Y:S05]  /*a660*/  @!P0 NANOSLEEP.SYNCS 0x989680 ;  /* 0x009896800000895d */ /* 0x002fea0003900000 */
[----:B------:R-:W1:Y:S02]  /*a670*/  @!P0 SYNCS.PHASECHK.TRANS64 P0, [R6+URZ], R5 ;  /* 0x00000005060085a7 */ /* 0x000e64000800007f */
[----:B-1----:R-:W-:Y:S05]  /*a680*/  @!P0 BRA `(.L_x_314) ;  /* 0xfffffffc00f08947 */ /* 0x002fea000383ffff */
[----:B------:R-:W-:Y:S05]  /*a690*/  BRA `(.L_x_339) ;  /* 0xfffffff400387947 */ /* 0x000fea000383ffff */
.L_x_315:
[----:B0-----:R0:W1:Y:S02]  /*a6a0*/  SYNCS.PHASECHK.TRANS64.TRYWAIT P0, [R9+URZ], R4 ;  /* 0x00000004090075a7 */ /* 0x001064000800017f */
[----:B-1----:R-:W-:Y:S05]  /*a6b0*/  @!P0 NANOSLEEP.SYNCS 0x989680 ;  /* 0x009896800000895d */ /* 0x002fea0003900000 */
[----:B------:R-:W1:Y:S02]  /*a6c0*/  @!P0 SYNCS.PHASECHK.TRANS64 P0, [R9+URZ], R4 ;  /* 0x00000004090085a7 */ /* 0x000e64000800007f */
[----:B-1----:R-:W-:Y:S05]  /*a6d0*/  @!P0 BRA `(.L_x_315) ;  /* 0xfffffffc00f08947 */ /* 0x002fea000383ffff */
[----:B------:R-:W-:Y:S05]  /*a6e0*/  BRA `(.L_x_340) ;  /* 0xfffffff400487947 */ /* 0x000fea000383ffff */
.L_x_316:
[----:B0-----:R0:W1:Y:S02]  /*a6f0*/  SYNCS.PHASECHK.TRANS64.TRYWAIT P0, [R6+URZ], R5 ;  /* 0x00000005060075a7 */ /* 0x001064000800017f */
[----:B-1----:R-:W-:Y:S05]  /*a700*/  @!P0 NANOSLEEP.SYNCS 0x989680 ;  /* 0x009896800000895d */ /* 0x002fea0003900000 */
[----:B------:R-:W1:Y:S02]  /*a710*/  @!P0 SYNCS.PHASECHK.TRANS64 P0, [R6+URZ], R5 ;  /* 0x00000005060085a7 */ /* 0x000e64000800007f */
[----:B-1----:R-:W-:Y:S05]  /*a720*/  @!P0 BRA `(.L_x_316) ;  /* 0xfffffffc00f08947 */ /* 0x002fea000383ffff */
[----:B------:R-:W-:Y:S05]  /*a730*/  BRA `(.L_x_341) ;  /* 0xfffffff400587947 */ /* 0x000fea000383ffff */
.L_x_317:
[----:B0-----:R0:W1:Y:S02]  /*a740*/  SYNCS.PHASECHK.TRANS64.TRYWAIT P0, [R9+URZ], R4 ;  /* 0x00000004090075a7 */ /* 0x001064000800017f */
[----:B-1----:R-:W-:Y:S05]  /*a750*/  @!P0 NANOSLEEP.SYNCS 0x989680 ;  /* 0x009896800000895d */ /* 0x002fea0003900000 */
[----:B------:R-:W1:Y:S02]  /*a760*/  @!P0 SYNCS.PHASECHK.TRANS64 P0, [R9+URZ], R4 ;  /* 0x00000004090085a7 */ /* 0x000e64000800007f */
[----:B-1----:R-:W-:Y:S05]  /*a770*/  @!P0 BRA `(.L_x_317) ;  /* 0xfffffffc00f08947 */ /* 0x002fea000383ffff */
[----:B------:R-:W-:Y:S05]  /*a780*/  BRA `(.L_x_342) ;  /* 0xfffffff400687947 */ /* 0x000fea000383ffff */
.L_x_318:
[----:B0-----:R0:W1:Y:S02]  /*a790*/  SYNCS.PHASECHK.TRANS64.TRYWAIT P0, [R6+URZ], R5 ;  /* 0x00000005060075a7 */ /* 0x001064000800017f */
[----:B-1----:R-:W-:Y:S05]  /*a7a0*/  @!P0 NANOSLEEP.SYNCS 0x989680 ;  /* 0x009896800000895d */ /* 0x002fea0003900000 */
[----:B------:R-:W1:Y:S02]  /*a7b0*/  @!P0 SYNCS.PHASECHK.TRANS64 P0, [R6+URZ], R5 ;  /* 0x00000005060085a7 */ /* 0x000e64000800007f */
[----:B-1----:R-:W-:Y:S05]  /*a7c0*/  @!P0 BRA `(.L_x_318) ;  /* 0xfffffffc00f08947 */ /* 0x002fea000383ffff */
[----:B------:R-:W-:Y:S05]  /*a7d0*/  BRA `(.L_x_343) ;  /* 0xfffffff400787947 */ /* 0x000fea000383ffff */
.L_x_319:
[----:B0-----:R0:W1:Y:S02]  /*a7e0*/  SYNCS.PHASECHK.TRANS64.TRYWAIT P0, [R9+URZ], R4 ;  /* 0x00000004090075a7 */ /* 0x001064000800017f */
[----:B-1----:R-:W-:Y:S05]  /*a7f0*/  @!P0 NANOSLEEP.SYNCS 0x989680 ;  /* 0x009896800000895d */ /* 0x002fea0003900000 */
[----:B------:R-:W1:Y:S02]  /*a800*/  @!P0 SYNCS.PHASECHK.TRANS64 P0, [R9+URZ], R4 ;  /* 0x00000004090085a7 */ /* 0x000e64000800007f */
[----:B-1----:R-:W-:Y:S05]  /*a810*/  @!P0 BRA `(.L_x_319) ;  /* 0xfffffffc00f08947 */ /* 0x002fea000383ffff */
[----:B------:R-:W-:Y:S05]  /*a820*/  BRA `(.L_x_344) ;  /* 0xfffffff400887947 */ /* 0x000fea000383ffff */
.L_x_320:
[----:B0-----:R0:W1:Y:S02]  /*a830*/  SYNCS.PHASECHK.TRANS64.TRYWAIT P0, [R6+URZ], R5 ;  /* 0x00000005060075a7 */ /* 0x001064000800017f */
[----:B-1----:R-:W-:Y:S05]  /*a840*/  @!P0 NANOSLEEP.SYNCS 0x989680 ;  /* 0x009896800000895d */ /* 0x002fea0003900000 */
[----:B------:R-:W1:Y:S02]  /*a850*/  @!P0 SYNCS.PHASECHK.TRANS64 P0, [R6+URZ], R5 ;  /* 0x00000005060085a7 */ /* 0x000e64000800007f */
[----:B-1----:R-:W-:Y:S05]  /*a860*/  @!P0 BRA `(.L_x_320) ;  /* 0xfffffffc00f08947 */ /* 0x002fea000383ffff */
[----:B------:R-:W-:Y:S05]  /*a870*/  BRA `(.L_x_345) ;  /* 0xfffffff400987947 */ /* 0x000fea000383ffff */
.L_x_321:
[----:B0-----:R0:W1:Y:S02]  /*a880*/  SYNCS.PHASECHK.TRANS64.TRYWAIT P0, [R9+URZ], R4 ;  /* 0x00000004090075a7 */ /* 0x001064000800017f */
[----:B-1----:R-:W-:Y:S05]  /*a890*/  @!P0 NANOSLEEP.SYNCS 0x989680 ;  /* 0x009896800000895d */ /* 0x002fea0003900000 */
[----:B------:R-:W1:Y:S02]  /*a8a0*/  @!P0 SYNCS.PHASECHK.TRANS64 P0, [R9+URZ], R4 ;  /* 0x00000004090085a7 */ /* 0x000e64000800007f */
[----:B-1----:R-:W-:Y:S05]  /*a8b0*/  @!P0 BRA `(.L_x_321) ;  /* 0xfffffffc00f08947 */ /* 0x002fea000383ffff */
[----:B------:R-:W-:Y:S05]  /*a8c0*/  BRA `(.L_x_346) ;  /* 0xfffffff400a87947 */ /* 0x000fea000383ffff */
.L_x_322:
[----:B0-----:R0:W1:Y:S02]  /*a8d0*/  SYNCS.PHASECHK.TRANS64.TRYWAIT P0, [R6+URZ], R5 ;  /* 0x00000005060075a7 */ /* 0x001064000800017f */
[----:B-1----:R-:W-:Y:S05]  /*a8e0*/  @!P0 NANOSLEEP.SYNCS 0x989680 ;  /* 0x009896800000895d */ /* 0x002fea0003900000 */
[----:B------:R-:W1:Y:S02]  /*a8f0*/  @!P0 SYNCS.PHASECHK.TRANS64 P0, [R6+URZ], R5 ;  /* 0x00000005060085a7 */ /* 0x000e64000800007f */
[----:B-1----:R-:W-:Y:S05]  /*a900*/  @!P0 BRA `(.L_x_322) ;  /* 0xfffffffc00f08947 */ /* 0x002fea000383ffff */
[----:B------:R-:W-:Y:S05]  /*a910*/  BRA `(.L_x_347) ;  /* 0xfffffff400b87947 */ /* 0x000fea000383ffff */
.L_x_323:
[----:B0-----:R0:W1:Y:S02]  /*a920*/  SYNCS.PHASECHK.TRANS64.TRYWAIT P0, [R9+URZ], R4 ;  /* 0x00000004090075a7 */ /* 0x001064000800017f */
[----:B-1----:R-:W-:Y:S05]  /*a930*/  @!P0 NANOSLEEP.SYNCS 0x989680 ;  /* 0x009896800000895d */ /* 0x002fea0003900000 */
[----:B------:R-:W1:Y:S02]  /*a940*/  @!P0 SYNCS.PHASECHK.TRANS64 P0, [R9+URZ], R4 ;  /* 0x00000004090085a7 */ /* 0x000e64000800007f */
[----:B-1----:R-:W-:Y:S05]  /*a950*/  @!P0 BRA `(.L_x_323) ;  /* 0xfffffffc00f08947 */ /* 0x002fea000383ffff */
[----:B------:R-:W-:Y:S05]  /*a960*/  BRA `(.L_x_348) ;  /* 0xfffffff400c87947 */ /* 0x000fea000383ffff */
.L_x_324:
[----:B0-----:R0:W1:Y:S02]  /*a970*/  SYNCS.PHASECHK.TRANS64.TRYWAIT P0, [R6+URZ], R5 ;  /* 0x00000005060075a7 */ /* 0x001064000800017f */
[----:B-1----:R-:W-:Y:S05]  /*a980*/  @!P0 NANOSLEEP.SYNCS 0x989680 ;  /* 0x009896800000895d */ /* 0x002fea0003900000 */
[----:B------:R-:W1:Y:S02]  /*a990*/  @!P0 SYNCS.PHASECHK.TRANS64 P0, [R6+URZ], R5 ;  /* 0x00000005060085a7 */ /* 0x000e64000800007f */
[----:B-1----:R-:W-:Y:S05]  /*a9a0*/  @!P0 BRA `(.L_x_324) ;  /* 0xfffffffc00f08947 */ /* 0x002fea000383ffff */
[----:B------:R-:W-:Y:S05]  /*a9b0*/  BRA `(.L_x_349) ;  /* 0xfffffff400d87947 */ /* 0x000fea000383ffff */
.L_x_325:
[----:B0-----:R0:W1:Y:S02]  /*a9c0*/  SYNCS.PHASECHK.TRANS64.TRYWAIT P0, [R9+URZ], R4 ;  /* 0x00000004090075a7 */ /* 0x001064000800017f */
[----:B-1----:R-:W-:Y:S05]  /*a9d0*/  @!P0 NANOSLEEP.SYNCS 0x989680 ;  /* 0x009896800000895d */ /* 0x002fea0003900000 */
[----:B------:R-:W1:Y:S02]  /*a9e0*/  @!P0 SYNCS.PHASECHK.TRANS64 P0, [R9+URZ], R4 ;  /* 0x00000004090085a7 */ /* 0x000e64000800007f */
[----:B-1----:R-:W-:Y:S05]  /*a9f0*/  @!P0 BRA `(.L_x_325) ;  /* 0xfffffffc00f08947 */ /* 0x002fea000383ffff */
[----:B------:R-:W-:Y:S05]  /*aa00*/  BRA `(.L_x_350) ;  /* 0xfffffff400e87947 */ /* 0x000fea000383ffff */
.L_x_326:
[----:B0-----:R0:W1:Y:S02]  /*aa10*/  SYNCS.PHASECHK.TRANS64.TRYWAIT P0, [R6+URZ], R5 ;  /* 0x00000005060075a7 */ /* 0x001064000800017f */
[----:B-1----:R-:W-:Y:S05]  /*aa20*/  @!P0 NANOSLEEP.SYNCS 0x989680 ;  /* 0x009896800000895d */ /* 0x002fea0003900000 */
[----:B------:R-:W1:Y:S02]  /*aa30*/  @!P0 SYNCS.PHASECHK.TRANS64 P0, [R6+URZ], R5 ;  /* 0x00000005060085a7 */ /* 0x000e64000800007f */
[----:B-1----:R-:W-:Y:S05]  /*aa40*/  @!P0 BRA `(.L_x_326) ;  /* 0xfffffffc00f08947 */ /* 0x002fea000383ffff */
[----:B------:R-:W-:Y:S05]  /*aa50*/  BRA `(.L_x_351) ;  /* 0xfffffff400f87947 */ /* 0x000fea000383ffff */
.L_x_327:
[----:B0-----:R0:W1:Y:S02]  /*aa60*/  SYNCS.PHASECHK.TRANS64.TRYWAIT P0, [R9+URZ], R4 ;  /* 0x00000004090075a7 */ /* 0x001064000800017f */
[----:B-1----:R-:W-:Y:S05]  /*aa70*/  @!P0 NANOSLEEP.SYNCS 0x989680 ;  /* 0x009896800000895d */ /* 0x002fea0003900000 */
[----:B------:R-:W1:Y:S02]  /*aa80*/  @!P0 SYNCS.PHASECHK.TRANS64 P0, [R9+URZ], R4 ;  /* 0x00000004090085a7 */ /* 0x000e64000800007f */
[----:B-1----:R-:W-:Y:S05]  /*aa90*/  @!P0 BRA `(.L_x_327) ;  /* 0xfffffffc00f08947 */ /* 0x002fea000383ffff */
[----:B------:R-:W-:Y:S05]  /*aaa0*/  BRA `(.L_x_352) ;  /* 0xfffffff800087947 */ /* 0x000fea000383ffff */
.L_x_328:
[----:B-1----:R1:W2:Y:S02]  /*aab0*/  SYNCS.PHASECHK.TRANS64.TRYWAIT P0, [R6+URZ], R5 ;  /* 0x00000005060075a7 */ /* 0x0022a4000800017f */
[----:B--2---:R-:W-:Y:S05]  /*aac0*/  @!P0 NANOSLEEP.SYNCS 0x989680 ;  /* 0x009896800000895d */ /* 0x004fea0003900000 */
[----:B------:R-:W2:Y:S02]  /*aad0*/  @!P0 SYNCS.PHASECHK.TRANS64 P0, [R6+URZ], R5 ;  /* 0x00000005060085a7 */ /* 0x000ea4000800007f */
[----:B--2---:R-:W-:Y:S05]  /*aae0*/  @!P0 BRA `(.L_x_328) ;  /* 0xfffffffc00f08947 */ /* 0x004fea000383ffff */
[----:B------:R-:W-:Y:S05]  /*aaf0*/  BRA `(.L_x_353) ;  /* 0xfffffff800107947 */ /* 0x000fea000383ffff */
.L_x_354:
[----:B------:R-:W-:-:S00]  /*ab00*/  BRA `(.L_x_354) ;  /* 0xfffffffc00fc7947 */ /* 0x000fc0000383ffff */
[----:B------:R-:W-:-:S00]  /*ab10*/  NOP ;  /* 0x0000000000007918 */ /* 0x000fc00000000000 */
        /* <DEDUP_REMOVED lines=14> */
.L_x_355:


//--------------------- .nv.global.init           --------------------------
	.section	.nv.global.init,"aw",@progbits
.nv.global.init:
	.type		$str$22,@object
	.size		$str$22,($str$23 - $str$22)
$str$22:
        /*0000*/ 	.byte	0x6b, 0x5f, 0x74, 0x69, 0x6c, 0x65, 0x5f, 0x63, 0x6f, 0x75, 0x6e, 0x74, 0x20, 0x3e, 0x3d, 0x20
        /*0010*/ 	.byte	0x31, 0x00
	.type		$str$23,@object
	.size		$str$23,(__unnamed_1 - $str$23)
$str$23:
        /*0012*/ 	.byte	0x2f, 0x74, 0x6d, 0x70, 0x2f, 0x63, 0x75, 0x74, 0x6c, 0x61, 0x73, 0x73, 0x5f, 0x73, 0x77, 0x65
        /*0022*/ 	.byte	0x65, 0x70, 0x5f, 0x73, 0x72, 0x63, 0x2f, 0x69, 0x6e, 0x63, 0x6c, 0x75, 0x64, 0x65, 0x2f, 0x63
        /*0032*/ 	.byte	0x75, 0x74, 0x6c, 0x61, 0x73, 0x73, 0x2f, 0x67, 0x65, 0x6d, 0x6d, 0x2f, 0x63, 0x6f, 0x6c, 0x6c
        /*0042*/ 	.byte	0x65, 0x63, 0x74, 0x69, 0x76, 0x65, 0x2f, 0x73, 0x6d, 0x39, 0x30, 0x5f, 0x6d, 0x6d, 0x61, 0x5f
        /*0052*/ 	.byte	0x74, 0x6d, 0x61, 0x5f, 0x67, 0x6d, 0x6d, 0x61, 0x5f, 0x73, 0x73, 0x5f, 0x77, 0x61, 0x72, 0x70
        /*0062*/ 	.byte	0x73, 0x70, 0x65, 0x63, 0x69, 0x61, 0x6c, 0x69, 0x7a, 0x65, 0x64, 0x2e, 0x68, 0x70, 0x70, 0x00
	.type		__unnamed_1,@object
	.size		__unnamed_1,(.L_0 - __unnamed_1)
__unnamed_1:
        /*0072*/ 	.byte	0x76, 0x6f, 0x69, 0x64, 0x20, 0x63, 0x75, 0x74, 0x6c, 0x61, 0x73, 0x73, 0x3a, 0x3a, 0x67, 0x65
        /* <DEDUP_REMOVED lines=172> */
        /*0b42*/ 	.byte	0x00
.L_0:


//--------------------- .nv.shared._ZN7cutlass13device_kernelINS_4gemm6kernel13GemmUniversalIN4cute5tupleIJiiiiEEENS1_10collective13CollectiveMmaINS1_34MainloopSm90TmaGmmaWarpSpecializedILi18ENS5_IJNS4_1CILi1EEESB_SB_EEENS1_35KernelTmaWarpSpecializedCooperativeEEENS5_IJNSA_ILi128EEENSA_ILi256EEENSA_ILi32EEEEEEaNS5_IJlSB_lEEEaSJ_NS4_8TiledMMAINS4_8MMA_AtomIJNS4_4SM904GMMA27MMA_64x256x32_S32S8S8_SS_TNEEEENS4_6LayoutINS5_IJNSA_ILi2EEESB_SB_EEENS5_IJSB_NSA_ILi0EEEST_EEEEENS5_IJNS4_10UnderscoreESW_SW_EEEEENS4_13SM90_TMA_LOADENS4_14ComposedLayoutINS4_7SwizzleILi1ELi4ELi3EEENS4_18smem_ptr_flag_bitsILi8EEENSQ_INS5_IJNSA_ILi8EEESH_EEENS5_IJSH_SB_EEEEEEEvNS4_8identityESZ_S19_vS1A_EENS_8epilogue10collective6detail29Sm90TmaWarpSpecializedAdapterINS1D_15DefaultEpilogueIaSJ_SJ_NS1C_6thread17LinearCombinationIaLi1EiiLNS1H_9ScaleType4KindE0ELNS_15FloatRoundStyleE2EaEENS1_15EpilogueDefaultEEEEEvvEEEEvNT_6ParamsE --------------------------
	.section	.nv.shared._ZN7cutlass13device_kernelINS_4gemm6kernel13GemmUniversalIN4cute5tupleIJiiiiEEENS1_10collective13CollectiveMmaINS1_34MainloopSm90TmaGmmaWarpSpecializedILi18ENS5_IJNS4_1CILi1EEESB_SB_EEENS1_35KernelTmaWarpSpecializedCooperativeEEENS5_IJNSA_ILi128EEENSA_ILi256EEENSA_ILi32EEEEEEaNS5_IJlSB_lEEEaSJ_NS4_8TiledMMAINS4_8MMA_AtomIJNS4_4SM904GMMA27MMA_64x256x32_S32S8S8_SS_TNEEEENS4_6LayoutINS5_IJNSA_ILi2EEESB_SB_EEENS5_IJSB_NSA_ILi0EEEST_EEEEENS5_IJNS4_10UnderscoreESW_SW_EEEEENS4_13SM90_TMA_LOADENS4_14ComposedLayoutINS4_7SwizzleILi1ELi4ELi3EEENS4_18smem_ptr_flag_bitsILi8EEENSQ_INS5_IJNSA_ILi8EEESH_EEENS5_IJSH_SB_EEEEEEEvNS4_8identityESZ_S19_vS1A_EENS_8epilogue10collective6detail29Sm90TmaWarpSpecializedAdapterINS1D_15DefaultEpilogueIaSJ_SJ_NS1C_6thread17LinearCombinationIaLi1EiiLNS1H_9ScaleType4KindE0ELNS_15FloatRoundStyleE2EaEENS1_15EpilogueDefaultEEEEEvvEEEEvNT_6ParamsE,"aw",@nobits
	.sectionflags	@""
	.align	16
	.zero		1024


//--------------------- .nv.shared.reserved.0     --------------------------
	.section	.nv.shared.reserved.0,"aw",@nobits
	.weak		__nv_reservedSMEM_offset_0_alias
	.size		__nv_reservedSMEM_offset_0_alias, 0, 0
	.other		__nv_reservedSMEM_offset_0_alias,@"STO_CUDA_RESERVED_SHARED STV_DEFAULT"
__nv_reservedSMEM_offset_0_alias:
	.zero		0


//--------------------- .nv.global                --------------------------
	.section	.nv.global,"aw",@nobits
.nv.global:
	.type		_ZN40_INTERNAL_a9858d38_4_k_cu_b72c59e1_323084cute1_E,@object
	.size		_ZN40_INTERNAL_a9858d38_4_k_cu_b72c59e1_323084cute1_E,(_ZN40_INTERNAL_a9858d38_4_k_cu_b72c59e1_323084cuda3std3__45__cpo6cbeginE - _ZN40_INTERNAL_a9858d38_4_k_cu_b72c59e1_323084cute1_E)
_ZN40_INTERNAL_a9858d38_4_k_cu_b72c59e1_323084cute1_E:
	.zero		1
	.type		_ZN40_INTERNAL_a9858d38_4_k_cu_b72c59e1_323084cuda3std3__45__cpo6cbeginE,@object
	.size		_ZN40_INTERNAL_a9858d38_4_k_cu_b72c59e1_323084cuda3std3__45__cpo6cbeginE,(_ZN40_INTERNAL_a9858d38_4_k_cu_b72c59e1_323084cuda3std3__48in_placeE - _ZN40_INTERNAL_a9858d38_4_k_cu_b72c59e1_323084cuda3std3__45__cpo6cbeginE)
_ZN40_INTERNAL_a9858d38_4_k_cu_b72c59e1_323084cuda3std3__45__cpo6cbeginE:
	.zero		1
	.type		_ZN40_INTERNAL_a9858d38_4_k_cu_b72c59e1_323084cuda3std3__48in_placeE,@object
	.size		_ZN40_INTERNAL_a9858d38_4_k_cu_b72c59e1_323084cuda3std3__48in_placeE,(_ZN40_INTERNAL_a9858d38_4_k_cu_b72c59e1_323084cuda3std6ranges3__45__cpo9iter_moveE - _ZN40_INTERNAL_a9858d38_4_k_cu_b72c59e1_323084cuda3std3__48in_placeE)
_ZN40_INTERNAL_a9858d38_4_k_cu_b72c59e1_323084cuda3std3__48in_placeE:
	.zero		1
	.type		_ZN40_INTERNAL_a9858d38_4_k_cu_b72c59e1_323084cuda3std6ranges3__45__cpo9iter_moveE,@object
	.size		_ZN40_INTERNAL_a9858d38_4_k_cu_b72c59e1_323084cuda3std6ranges3__45__cpo9iter_moveE,(_ZN40_INTERNAL_a9858d38_4_k_cu_b72c59e1_323084cuda3std3__45__cpo5beginE - _ZN40_INTERNAL_a9858d38_4_k_cu_b72c59e1_323084cuda3std6ranges3__45__cpo9iter_moveE)
_ZN40_INTERNAL_a9858d38_4_k_cu_b72c59e1_323084cuda3std6ranges3__45__cpo9iter_moveE:
	.zero		1
	.type		_ZN40_INTERNAL_a9858d38_4_k_cu_b72c59e1_323084cuda3std3__45__cpo5beginE,@object
	.size		_ZN40_INTERNAL_a9858d38_4_k_cu_b72c59e1_323084cuda3std3__45__cpo5beginE,(_ZN40_INTERNAL_a9858d38_4_k_cu_b72c59e1_323084cuda3std3__442_GLOBAL__N__a9858d38_4_k_cu_b72c59e1_323086ignoreE - _ZN40_INTERNAL_a9858d38_4_k_cu_b72c59e1_323084cuda3std3__45__cpo5beginE)
_ZN40_INTERNAL_a9858d38_4_k_cu_b72c59e1_323084cuda3std3__45__cpo5beginE:
	.zero		1
	.type		_ZN40_INTERNAL_a9858d38_4_k_cu_b72c59e1_323084cuda3std3__442_GLOBAL__N__a9858d38_4_k_cu_b72c59e1_323086ignoreE,@object
	.size		_ZN40_INTERNAL_a9858d38_4_k_cu_b72c59e1_323084cuda3std3__442_GLOBAL__N__a9858d38_4_k_cu_b72c59e1_323086ignoreE,(_ZN40_INTERNAL_a9858d38_4_k_cu_b72c59e1_323084cute7productE - _ZN40_INTERNAL_a9858d38_4_k_cu_b72c59e1_323084cuda3std3__442_GLOBAL__N__a9858d38_4_k_cu_b72c59e1_323086ignoreE)
_ZN40_INTERNAL_a9858d38_4_k_cu_b72c59e1_323084cuda3std3__442_GLOBAL__N__a9858d38_4_k_cu_b72c59e1_323086ignoreE:
	.zero		1
	.type		_ZN40_INTERNAL_a9858d38_4_k_cu_b72c59e1_323084cute7productE,@object
	.size		_ZN40_INTERNAL_a9858d38_4_k_cu_b72c59e1_323084cute7productE,(_ZN40_INTERNAL_a9858d38_4_k_cu_b72c59e1_323084cuda3std3__45__cpo3endE - _ZN40_INTERNAL_a9858d38_4_k_cu_b72c59e1_323084cute7productE)
_ZN40_INTERNAL_a9858d38_4_k_cu_b72c59e1_323084cute7productE:
	.zero		1
	.type		_ZN40_INTERNAL_a9858d38_4_k_cu_b72c59e1_323084cuda3std3__45__cpo3endE,@object
	.size		_ZN40_INTERNAL_a9858d38_4_k_cu_b72c59e1_323084cuda3std3__45__cpo3endE,(_ZN40_INTERNAL_a9858d38_4_k_cu_b72c59e1_323084cuda3std3__419piecewise_constructE - _ZN40_INTERNAL_a9858d38_4_k_cu_b72c59e1_323084cuda3std3__45__cpo3endE)
_ZN40_INTERNAL_a9858d38_4_k_cu_b72c59e1_323084cuda3std3__45__cpo3endE:
	.zero		1
	.type		_ZN40_INTERNAL_a9858d38_4_k_cu_b72c59e1_323084cuda3std3__419piecewise_constructE,@object
	.size		_ZN40_INTERNAL_a9858d38_4_k_cu_b72c59e1_323084cuda3std3__419piecewise_constructE,(_ZN40_INTERNAL_a9858d38_4_k_cu_b72c59e1_323084cuda3std3__45__cpo4cendE - _ZN40_INTERNAL_a9858d38_4_k_cu_b72c59e1_323084cuda3std3__419piecewise_constructE)
_ZN40_INTERNAL_a9858d38_4_k_cu_b72c59e1_323084cuda3std3__419piecewise_constructE:
	.zero		1
	.type		_ZN40_INTERNAL_a9858d38_4_k_cu_b72c59e1_323084cuda3std3__45__cpo4cendE,@object
	.size		_ZN40_INTERNAL_a9858d38_4_k_cu_b72c59e1_323084cuda3std3__45__cpo4cendE,(_ZN40_INTERNAL_a9858d38_4_k_cu_b72c59e1_323084cuda3std6ranges3__45__cpo4swapE - _ZN40_INTERNAL_a9858d38_4_k_cu_b72c59e1_323084cuda3std3__45__cpo4cendE)
_ZN40_INTERNAL_a9858d38_4_k_cu_b72c59e1_323084cuda3std3__45__cpo4cendE:
	.zero		1
	.type		_ZN40_INTERNAL_a9858d38_4_k_cu_b72c59e1_323084cuda3std6ranges3__45__cpo4swapE,@object
	.size		_ZN40_INTERNAL_a9858d38_4_k_cu_b72c59e1_323084cuda3std6ranges3__45__cpo4swapE,(.L_8 - _ZN40_INTERNAL_a9858d38_4_k_cu_b72c59e1_323084cuda3std6ranges3__45__cpo4swapE)
_ZN40_INTERNAL_a9858d38_4_k_cu_b72c59e1_323084cuda3std6ranges3__45__cpo4swapE:
	.zero		1
.L_8:


//--------------------- .nv.constant0._ZN7cutlass13device_kernelINS_4gemm6kernel13GemmUniversalIN4cute5tupleIJiiiiEEENS1_10collective13CollectiveMmaINS1_34MainloopSm90TmaGmmaWarpSpecializedILi18ENS5_IJNS4_1CILi1EEESB_SB_EEENS1_35KernelTmaWarpSpecializedCooperativeEEENS5_IJNSA_ILi128EEENSA_ILi256EEENSA_ILi32EEEEEEaNS5_IJlSB_lEEEaSJ_NS4_8TiledMMAINS4_8MMA_AtomIJNS4_4SM904GMMA27MMA_64x256x32_S32S8S8_SS_TNEEEENS4_6LayoutINS5_IJNSA_ILi2EEESB_SB_EEENS5_IJSB_NSA_ILi0EEEST_EEEEENS5_IJNS4_10UnderscoreESW_SW_EEEEENS4_13SM90_TMA_LOADENS4_14ComposedLayoutINS4_7SwizzleILi1ELi4ELi3EEENS4_18smem_ptr_flag_bitsILi8EEENSQ_INS5_IJNSA_ILi8EEESH_EEENS5_IJSH_SB_EEEEEEEvNS4_8identityESZ_S19_vS1A_EENS_8epilogue10collective6detail29Sm90TmaWarpSpecializedAdapterINS1D_15DefaultEpilogueIaSJ_SJ_NS1C_6thread17LinearCombinationIaLi1EiiLNS1H_9ScaleType4KindE0ELNS_15FloatRoundStyleE2EaEENS1_15EpilogueDefaultEEEEEvvEEEEvNT_6ParamsE --------------------------
	.section	.nv.constant0._ZN7cutlass13device_kernelINS_4gemm6kernel13GemmUniversalIN4cute5tupleIJiiiiEEENS1_10collective13CollectiveMmaINS1_34MainloopSm90TmaGmmaWarpSpecializedILi18ENS5_IJNS4_1CILi1EEESB_SB_EEENS1_35KernelTmaWarpSpecializedCooperativeEEENS5_IJNSA_ILi128EEENSA_ILi256EEENSA_ILi32EEEEEEaNS5_IJlSB_lEEEaSJ_NS4_8TiledMMAINS4_8MMA_AtomIJNS4_4SM904GMMA27MMA_64x256x32_S32S8S8_SS_TNEEEENS4_6LayoutINS5_IJNSA_ILi2EEESB_SB_EEENS5_IJSB_NSA_ILi0EEEST_EEEEENS5_IJNS4_10UnderscoreESW_SW_EEEEENS4_13SM90_TMA_LOADENS4_14ComposedLayoutINS4_7SwizzleILi1ELi4ELi3EEENS4_18smem_ptr_flag_bitsILi8EEENSQ_INS5_IJNSA_ILi8EEESH_EEENS5_IJSH_SB_EEEEEEEvNS4_8identityESZ_S19_vS1A_EENS_8epilogue10collective6detail29Sm90TmaWarpSpecializedAdapterINS1D_15DefaultEpilogueIaSJ_SJ_NS1C_6thread17LinearCombinationIaLi1EiiLNS1H_9ScaleType4KindE0ELNS_15FloatRoundStyleE2EaEENS1_15EpilogueDefaultEEEEEvvEEEEvNT_6ParamsE,"a",@progbits
	.sectionflags	@""
	.align	4
.nv.constant0._ZN7cutlass13device_kernelINS_4gemm6kernel13GemmUniversalIN4cute5tupleIJiiiiEEENS1_10collective13CollectiveMmaINS1_34MainloopSm90TmaGmmaWarpSpecializedILi18ENS5_IJNS4_1CILi1EEESB_SB_EEENS1_35KernelTmaWarpSpecializedCooperativeEEENS5_IJNSA_ILi128EEENSA_ILi256EEENSA_ILi32EEEEEEaNS5_IJlSB_lEEEaSJ_NS4_8TiledMMAINS4_8MMA_AtomIJNS4_4SM904GMMA27MMA_64x256x32_S32S8S8_SS_TNEEEENS4_6LayoutINS5_IJNSA_ILi2EEESB_SB_EEENS5_IJSB_NSA_ILi0EEEST_EEEEENS5_IJNS4_10UnderscoreESW_SW_EEEEENS4_13SM90_TMA_LOADENS4_14ComposedLayoutINS4_7SwizzleILi1ELi4ELi3EEENS4_18smem_ptr_flag_bitsILi8EEENSQ_INS5_IJNSA_ILi8EEESH_EEENS5_IJSH_SB_EEEEEEEvNS4_8identityESZ_S19_vS1A_EENS_8epilogue10collective6detail29Sm90TmaWarpSpecializedAdapterINS1D_15DefaultEpilogueIaSJ_SJ_NS1C_6thread17LinearCombinationIaLi1EiiLNS1H_9ScaleType4KindE0ELNS_15FloatRoundStyleE2EaEENS1_15EpilogueDefaultEEEEEvvEEEEvNT_6ParamsE:
	.zero		1664


//--------------------- SYMBOLS --------------------------

	.type		.nv.reservedSmem.offset0,@object
	.size		.nv.reservedSmem.offset0,0x4
	.type		__assertfail,@function
